//
// Generated by NVIDIA NVVM Compiler
//
// Compiler Build ID: CL-36424714
// Cuda compilation tools, release 13.0, V13.0.88
// Based on NVVM 20.0.0
//

.version 9.0
.target sm_100
.address_size 64

	// .globl	_Z8blockMaxPiS_
.extern .func  (.param .b32 func_retval0) vprintf
(
	.param .b64 vprintf_param_0,
	.param .b64 vprintf_param_1
)
;
.extern .shared .align 16 .b8 sharedData[];
.global .align 1 .b8 $str[27] = {98, 108, 111, 99, 107, 73, 100, 120, 46, 120, 32, 61, 32, 37, 100, 32, 44, 109, 97, 120, 32, 61, 32, 37, 100, 10};
.extern .shared .align 16 .b8 buff[];

.visible .entry _Z8blockMaxPiS_(
	.param .u64 .ptr .align 1 _Z8blockMaxPiS__param_0,
	.param .u64 .ptr .align 1 _Z8blockMaxPiS__param_1
)
{
	.local .align 8 .b8 	__local_depot0[8];
	.reg .b64 	%SP;
	.reg .b64 	%SPL;
	.reg .pred 	%p<15>;
	.reg .b32 	%r<40>;
	.reg .b64 	%rd<13>;

	mov.u64 	%SPL, __local_depot0;
	cvta.local.u64 	%SP, %SPL;
	ld.param.u64 	%rd2, [_Z8blockMaxPiS__param_0];
	ld.param.u64 	%rd1, [_Z8blockMaxPiS__param_1];
	cvta.to.global.u64 	%rd3, %rd2;
	mov.u32 	%r1, %tid.x;
	mov.u32 	%r2, %ctaid.x;
	mov.u32 	%r3, %ntid.x;
	mad.lo.s32 	%r8, %r2, %r3, %r1;
	mul.wide.u32 	%rd4, %r8, 4;
	add.s64 	%rd5, %rd3, %rd4;
	ld.global.u32 	%r9, [%rd5];
	and.b32  	%r10, %r1, 31;
	shfl.sync.down.b32	%r11|%p1, %r9, 16, 31, -1;
	max.s32 	%r12, %r9, %r11;
	shfl.sync.down.b32	%r13|%p2, %r12, 8, 31, -1;
	max.s32 	%r14, %r12, %r13;
	shfl.sync.down.b32	%r15|%p3, %r14, 4, 31, -1;
	max.s32 	%r16, %r14, %r15;
	shfl.sync.down.b32	%r17|%p4, %r16, 2, 31, -1;
	max.s32 	%r18, %r16, %r17;
	shfl.sync.down.b32	%r19|%p5, %r18, 1, 31, -1;
	max.s32 	%r4, %r18, %r19;
	setp.ne.s32 	%p6, %r10, 0;
	@%p6 bra 	$L__BB0_2;
	shr.u32 	%r20, %r1, 3;
	mov.u32 	%r21, sharedData;
	add.s32 	%r22, %r21, %r20;
	st.shared.u32 	[%r22], %r4;
$L__BB0_2:
	bar.sync 	0;
	setp.gt.u32 	%p7, %r1, 31;
	@%p7 bra 	$L__BB0_7;
	shr.u32 	%r24, %r3, 5;
	setp.ge.u32 	%p8, %r1, %r24;
	mov.b32 	%r39, -2147483648;
	@%p8 bra 	$L__BB0_5;
	shl.b32 	%r25, %r1, 2;
	mov.u32 	%r26, sharedData;
	add.s32 	%r27, %r26, %r25;
	ld.shared.u32 	%r39, [%r27];
$L__BB0_5:
	shfl.sync.down.b32	%r28|%p9, %r39, 16, 31, -1;
	max.s32 	%r29, %r39, %r28;
	shfl.sync.down.b32	%r30|%p10, %r29, 8, 31, -1;
	max.s32 	%r31, %r29, %r30;
	shfl.sync.down.b32	%r32|%p11, %r31, 4, 31, -1;
	max.s32 	%r33, %r31, %r32;
	shfl.sync.down.b32	%r34|%p12, %r33, 2, 31, -1;
	max.s32 	%r35, %r33, %r34;
	shfl.sync.down.b32	%r36|%p13, %r35, 1, 31, -1;
	max.s32 	%r7, %r35, %r36;
	setp.ne.s32 	%p14, %r1, 0;
	@%p14 bra 	$L__BB0_7;
	cvta.to.global.u64 	%rd6, %rd1;
	mul.wide.u32 	%rd7, %r2, 4;
	add.s64 	%rd8, %rd6, %rd7;
	st.global.u32 	[%rd8], %r7;
	add.u64 	%rd9, %SP, 0;
	add.u64 	%rd10, %SPL, 0;
	st.local.v2.u32 	[%rd10], {%r2, %r4};
	mov.u64 	%rd11, $str;
	cvta.global.u64 	%rd12, %rd11;
	{ // callseq 0, 0
	.param .b64 param0;
	st.param.b64 	[param0], %rd12;
	.param .b64 param1;
	st.param.b64 	[param1], %rd9;
	.param .b32 retval0;
	call.uni (retval0), 
	vprintf, 
	(
	param0, 
	param1
	);
	ld.param.b32 	%r37, [retval0];
	} // callseq 0
$L__BB0_7:
	bar.sync 	0;
	ret;

}
	// .globl	_Z14blockMaxArgMaxPiS_S_
.visible .entry _Z14blockMaxArgMaxPiS_S_(
	.param .u64 .ptr .align 1 _Z14blockMaxArgMaxPiS_S__param_0,
	.param .u64 .ptr .align 1 _Z14blockMaxArgMaxPiS_S__param_1,
	.param .u64 .ptr .align 1 _Z14blockMaxArgMaxPiS_S__param_2
)
{
	.reg .pred 	%p<35>;
	.reg .b32 	%r<69>;
	.reg .b64 	%rd<12>;

	ld.param.u64 	%rd3, [_Z14blockMaxArgMaxPiS_S__param_0];
	ld.param.u64 	%rd1, [_Z14blockMaxArgMaxPiS_S__param_1];
	ld.param.u64 	%rd2, [_Z14blockMaxArgMaxPiS_S__param_2];
	cvta.to.global.u64 	%rd4, %rd3;
	mov.u32 	%r1, %tid.x;
	mov.u32 	%r2, %ctaid.x;
	mov.u32 	%r3, %ntid.x;
	mad.lo.s32 	%r13, %r2, %r3, %r1;
	mul.wide.u32 	%rd5, %r13, 4;
	add.s64 	%rd6, %rd4, %rd5;
	ld.global.u32 	%r14, [%rd6];
	and.b32  	%r15, %r1, 31;
	shfl.sync.down.b32	%r16|%p1, %r14, 16, 31, -1;
	shfl.sync.down.b32	%r17|%p2, %r13, 16, 31, -1;
	setp.gt.s32 	%p3, %r16, %r14;
	selp.b32 	%r18, %r17, %r13, %p3;
	max.s32 	%r19, %r16, %r14;
	shfl.sync.down.b32	%r20|%p4, %r19, 8, 31, -1;
	shfl.sync.down.b32	%r21|%p5, %r18, 8, 31, -1;
	setp.gt.s32 	%p6, %r20, %r19;
	selp.b32 	%r22, %r21, %r18, %p6;
	max.s32 	%r23, %r20, %r19;
	shfl.sync.down.b32	%r24|%p7, %r23, 4, 31, -1;
	shfl.sync.down.b32	%r25|%p8, %r22, 4, 31, -1;
	setp.gt.s32 	%p9, %r24, %r23;
	selp.b32 	%r26, %r25, %r22, %p9;
	max.s32 	%r27, %r24, %r23;
	shfl.sync.down.b32	%r28|%p10, %r27, 2, 31, -1;
	shfl.sync.down.b32	%r29|%p11, %r26, 2, 31, -1;
	setp.gt.s32 	%p12, %r28, %r27;
	selp.b32 	%r30, %r29, %r26, %p12;
	max.s32 	%r31, %r28, %r27;
	shfl.sync.down.b32	%r32|%p13, %r31, 1, 31, -1;
	shfl.sync.down.b32	%r33|%p14, %r30, 1, 31, -1;
	setp.gt.s32 	%p15, %r32, %r31;
	selp.b32 	%r4, %r33, %r30, %p15;
	max.s32 	%r5, %r32, %r31;
	setp.ne.s32 	%p16, %r15, 0;
	@%p16 bra 	$L__BB1_2;
	shr.u32 	%r34, %r1, 5;
	shr.u32 	%r35, %r1, 3;
	mov.u32 	%r36, sharedData;
	add.s32 	%r37, %r36, %r35;
	st.shared.u32 	[%r37], %r5;
	shr.u32 	%r38, %r3, 5;
	add.s32 	%r39, %r38, %r34;
	shl.b32 	%r40, %r39, 2;
	add.s32 	%r41, %r36, %r40;
	st.shared.u32 	[%r41], %r4;
$L__BB1_2:
	bar.sync 	0;
	setp.gt.u32 	%p17, %r1, 31;
	@%p17 bra 	$L__BB1_7;
	shr.u32 	%r6, %r3, 5;
	setp.ge.u32 	%p18, %r1, %r6;
	mov.b32 	%r68, -1;
	mov.b32 	%r67, -2147483648;
	@%p18 bra 	$L__BB1_5;
	shl.b32 	%r44, %r1, 2;
	mov.u32 	%r45, sharedData;
	add.s32 	%r46, %r45, %r44;
	ld.shared.u32 	%r67, [%r46];
	shl.b32 	%r47, %r6, 2;
	add.s32 	%r48, %r46, %r47;
	ld.shared.u32 	%r68, [%r48];
$L__BB1_5:
	shfl.sync.down.b32	%r49|%p19, %r67, 16, 31, -1;
	shfl.sync.down.b32	%r50|%p20, %r68, 16, 31, -1;
	setp.gt.s32 	%p21, %r49, %r67;
	max.s32 	%r51, %r49, %r67;
	selp.b32 	%r52, %r50, %r68, %p21;
	shfl.sync.down.b32	%r53|%p22, %r51, 8, 31, -1;
	shfl.sync.down.b32	%r54|%p23, %r52, 8, 31, -1;
	setp.gt.s32 	%p24, %r53, %r51;
	max.s32 	%r55, %r53, %r51;
	selp.b32 	%r56, %r54, %r52, %p24;
	shfl.sync.down.b32	%r57|%p25, %r55, 4, 31, -1;
	shfl.sync.down.b32	%r58|%p26, %r56, 4, 31, -1;
	setp.gt.s32 	%p27, %r57, %r55;
	max.s32 	%r59, %r57, %r55;
	selp.b32 	%r60, %r58, %r56, %p27;
	shfl.sync.down.b32	%r61|%p28, %r59, 2, 31, -1;
	shfl.sync.down.b32	%r62|%p29, %r60, 2, 31, -1;
	setp.gt.s32 	%p30, %r61, %r59;
	max.s32 	%r63, %r61, %r59;
	selp.b32 	%r64, %r62, %r60, %p30;
	shfl.sync.down.b32	%r65|%p31, %r63, 1, 31, -1;
	shfl.sync.down.b32	%r66|%p32, %r64, 1, 31, -1;
	setp.gt.s32 	%p33, %r65, %r63;
	max.s32 	%r11, %r65, %r63;
	selp.b32 	%r12, %r66, %r64, %p33;
	setp.ne.s32 	%p34, %r1, 0;
	@%p34 bra 	$L__BB1_7;
	cvta.to.global.u64 	%rd7, %rd1;
	mul.wide.u32 	%rd8, %r2, 4;
	add.s64 	%rd9, %rd7, %rd8;
	st.global.u32 	[%rd9], %r11;
	cvta.to.global.u64 	%rd10, %rd2;
	add.s64 	%rd11, %rd10, %rd8;
	st.global.u32 	[%rd11], %r12;
$L__BB1_7:
	bar.sync 	0;
	ret;

}
	// .globl	_Z17blockMaxArgMax_buPiS_S_
.visible .entry _Z17blockMaxArgMax_buPiS_S_(
	.param .u64 .ptr .align 1 _Z17blockMaxArgMax_buPiS_S__param_0,
	.param .u64 .ptr .align 1 _Z17blockMaxArgMax_buPiS_S__param_1,
	.param .u64 .ptr .align 1 _Z17blockMaxArgMax_buPiS_S__param_2
)
{
	.reg .pred 	%p<10>;
	.reg .b32 	%r<61>;
	.reg .b64 	%rd<20>;

	ld.param.u64 	%rd4, [_Z17blockMaxArgMax_buPiS_S__param_0];
	ld.param.u64 	%rd2, [_Z17blockMaxArgMax_buPiS_S__param_1];
	ld.param.u64 	%rd3, [_Z17blockMaxArgMax_buPiS_S__param_2];
	cvta.to.global.u64 	%rd1, %rd4;
	mov.u32 	%r60, %ntid.x;
	shl.b32 	%r28, %r60, 2;
	mov.u32 	%r29, buff;
	add.s32 	%r2, %r29, %r28;
	mov.u32 	%r3, %tid.x;
	mov.u32 	%r4, %ctaid.x;
	mul.lo.s32 	%r5, %r4, %r60;
	and.b32  	%r6, %r60, 3;
	setp.lt.u32 	%p1, %r60, 4;
	mov.b32 	%r55, 0;
	@%p1 bra 	$L__BB2_3;
	and.b32  	%r55, %r60, 2044;
	mov.b32 	%r59, 0;
$L__BB2_2:
	add.s32 	%r31, %r59, %r5;
	mul.wide.u32 	%rd5, %r31, 4;
	add.s64 	%rd6, %rd1, %rd5;
	ld.global.u32 	%r32, [%rd6];
	shl.b32 	%r33, %r59, 2;
	add.s32 	%r35, %r29, %r33;
	add.s32 	%r36, %r2, %r33;
	st.shared.u32 	[%r36], %r31;
	add.s32 	%r37, %r31, 1;
	mul.wide.u32 	%rd7, %r37, 4;
	add.s64 	%rd8, %rd1, %rd7;
	ld.global.u32 	%r38, [%rd8];
	st.shared.u32 	[%r36+4], %r37;
	add.s32 	%r39, %r31, 2;
	mul.wide.u32 	%rd9, %r39, 4;
	add.s64 	%rd10, %rd1, %rd9;
	ld.global.u32 	%r40, [%rd10];
	st.shared.u32 	[%r36+8], %r39;
	add.s32 	%r41, %r31, 3;
	mul.wide.u32 	%rd11, %r41, 4;
	add.s64 	%rd12, %rd1, %rd11;
	ld.global.u32 	%r42, [%rd12];
	st.shared.v4.u32 	[%r35], {%r32, %r38, %r40, %r42};
	st.shared.u32 	[%r36+12], %r41;
	add.s32 	%r59, %r59, 4;
	setp.eq.s32 	%p2, %r59, %r55;
	@%p2 bra 	$L__BB2_3;
	bra.uni 	$L__BB2_2;
$L__BB2_3:
	setp.eq.s32 	%p3, %r6, 0;
	@%p3 bra 	$L__BB2_6;
	shl.b32 	%r43, %r55, 2;
	add.s32 	%r58, %r29, %r43;
	add.s32 	%r57, %r55, %r5;
	neg.s32 	%r56, %r6;
$L__BB2_5:
	.pragma "nounroll";
	mul.wide.u32 	%rd13, %r57, 4;
	add.s64 	%rd14, %rd1, %rd13;
	ld.global.u32 	%r45, [%rd14];
	st.shared.u32 	[%r58], %r45;
	add.s32 	%r46, %r58, %r28;
	st.shared.u32 	[%r46], %r57;
	add.s32 	%r58, %r58, 4;
	add.s32 	%r57, %r57, 1;
	add.s32 	%r56, %r56, 1;
	setp.ne.s32 	%p4, %r56, 0;
	@%p4 bra 	$L__BB2_5;
$L__BB2_6:
	setp.lt.u32 	%p5, %r60, 2;
	@%p5 bra 	$L__BB2_12;
	shl.b32 	%r47, %r3, 2;
	add.s32 	%r19, %r29, %r47;
	add.s32 	%r20, %r2, %r47;
$L__BB2_8:
	mov.u32 	%r23, %r60;
	shr.u32 	%r60, %r23, 1;
	setp.ge.u32 	%p6, %r3, %r60;
	@%p6 bra 	$L__BB2_11;
	ld.shared.u32 	%r49, [%r19];
	shl.b32 	%r25, %r60, 2;
	add.s32 	%r50, %r19, %r25;
	ld.shared.u32 	%r26, [%r50];
	setp.ge.s32 	%p7, %r49, %r26;
	@%p7 bra 	$L__BB2_11;
	st.shared.u32 	[%r19], %r26;
	add.s32 	%r51, %r20, %r25;
	ld.shared.u32 	%r52, [%r51];
	st.shared.u32 	[%r20], %r52;
$L__BB2_11:
	bar.sync 	0;
	setp.gt.u32 	%p8, %r23, 3;
	@%p8 bra 	$L__BB2_8;
$L__BB2_12:
	setp.ne.s32 	%p9, %r3, 0;
	@%p9 bra 	$L__BB2_14;
	ld.shared.u32 	%r53, [buff];
	cvta.to.global.u64 	%rd15, %rd2;
	mul.wide.u32 	%rd16, %r4, 4;
	add.s64 	%rd17, %rd15, %rd16;
	st.global.u32 	[%rd17], %r53;
	ld.shared.u32 	%r54, [%r2];
	cvta.to.global.u64 	%rd18, %rd3;
	add.s64 	%rd19, %rd18, %rd16;
	st.global.u32 	[%rd19], %r54;
$L__BB2_14:
	bar.sync 	0;
	ret;

}


// ===== COMPILED SASS (sm_100) =====

	.target	sm_100

	.elftype	@"ET_EXEC"


//--------------------- .note.nv.tkinfo           --------------------------
	.section	.note.nv.tkinfo,"",@"SHT_NOTE"
	.sectionflags	@"SHF_NOTE_NV_TKINFO"
	.tkinfo
        /*0018*/ 	.word	0x00000002
        /*0030*/ 	.string	""
        /*0030*/ 	.string	"ptxas"
        /*0030*/ 	.string	"Cuda compilation tools, release 13.0, V13.0.88"
        /*0030*/ 	.string	"Build cuda_13.0.r13.0/compiler.36424714_0"
        /*0030*/ 	.string	"-arch sm_100 -m 64 "



//--------------------- .note.nv.cuinfo           --------------------------
	.section	.note.nv.cuinfo,"",@"SHT_NOTE"
	.sectionflags	@"SHF_NOTE_NV_CUINFO"
        /*0018*/ 	.short	0x0002
        /*001a*/ 	.short	0x0064
        /*001c*/ 	.short	0x0082
	.zero		2


//--------------------- .nv.info                  --------------------------
	.section	.nv.info,"",@"SHT_CUDA_INFO"
	.align	4


	//----- nvinfo : EIATTR_REGCOUNT
	.align		4
        /*0000*/ 	.byte	0x04, 0x2f
        /*0002*/ 	.short	(.L_2 - .L_1)
	.align		4
.L_1:
        /*0004*/ 	.word	index@(_Z8blockMaxPiS_)
        /*0008*/ 	.word	0x00000018


	//----- nvinfo : EIATTR_FRAME_SIZE
	.align		4
.L_2:
        /*000c*/ 	.byte	0x04, 0x11
        /*000e*/ 	.short	(.L_4 - .L_3)
	.align		4
.L_3:
        /*0010*/ 	.word	index@(_Z8blockMaxPiS_)
        /*0014*/ 	.word	0x00000008


	//----- nvinfo : EIATTR_REGCOUNT
	.align		4
.L_4:
        /*0018*/ 	.byte	0x04, 0x2f
        /*001a*/ 	.short	(.L_6 - .L_5)
	.align		4
.L_5:
        /*001c*/ 	.word	index@(_Z14blockMaxArgMaxPiS_S_)
        /*0020*/ 	.word	0x00000013


	//----- nvinfo : EIATTR_FRAME_SIZE
	.align		4
.L_6:
        /*0024*/ 	.byte	0x04, 0x11
        /*0026*/ 	.short	(.L_8 - .L_7)
	.align		4
.L_7:
        /*0028*/ 	.word	index@(_Z14blockMaxArgMaxPiS_S_)
        /*002c*/ 	.word	0x00000000


	//----- nvinfo : EIATTR_REGCOUNT
	.align		4
.L_8:
        /*0030*/ 	.byte	0x04, 0x2f
        /*0032*/ 	.short	(.L_10 - .L_9)
	.align		4
.L_9:
        /*0034*/ 	.word	index@(_Z17blockMaxArgMax_buPiS_S_)
        /*0038*/ 	.word	0x00000020


	//----- nvinfo : EIATTR_FRAME_SIZE
	.align		4
.L_10:
        /*003c*/ 	.byte	0x04, 0x11
        /*003e*/ 	.short	(.L_12 - .L_11)
	.align		4
.L_11:
        /*0040*/ 	.word	index@(_Z17blockMaxArgMax_buPiS_S_)
        /*0044*/ 	.word	0x00000000


	//----- nvinfo : EIATTR_MIN_STACK_SIZE
	.align		4
.L_12:
        /*0048*/ 	.byte	0x04, 0x12
        /*004a*/ 	.short	(.L_14 - .L_13)
	.align		4
.L_13:
        /*004c*/ 	.word	index@(_Z17blockMaxArgMax_buPiS_S_)
        /*0050*/ 	.word	0x00000000


	//----- nvinfo : EIATTR_MIN_STACK_SIZE
	.align		4
.L_14:
        /*0054*/ 	.byte	0x04, 0x12
        /*0056*/ 	.short	(.L_16 - .L_15)
	.align		4
.L_15:
        /*0058*/ 	.word	index@(_Z14blockMaxArgMaxPiS_S_)
        /*005c*/ 	.word	0x00000000


	//----- nvinfo : EIATTR_MIN_STACK_SIZE
	.align		4
.L_16:
        /*0060*/ 	.byte	0x04, 0x12
        /*0062*/ 	.short	(.L_18 - .L_17)
	.align		4
.L_17:
        /*0064*/ 	.word	index@(_Z8blockMaxPiS_)
        /*0068*/ 	.word	0x00000008
.L_18:


//--------------------- .nv.compat                --------------------------
	.section	.nv.compat,"",@"SHT_CUDA_COMPAT_INFO"
	.align	4
        /*0000*/ 	.byte	0x02, 0x09, 0x00, 0x00, 0x02, 0x02, 0x01, 0x00, 0x02, 0x05, 0x05, 0x00, 0x03, 0x07, 0x01, 0x01
        /*0010*/ 	.byte	0x02, 0x03, 0x00, 0x00, 0x02, 0x06, 0x01, 0x00, 0x04, 0x0b, 0x08, 0x00, 0x09, 0x00, 0x00, 0x00
        /*0020*/ 	.byte	0x00, 0x00, 0x00, 0x00


//--------------------- .nv.info._Z17blockMaxArgMax_buPiS_S_ --------------------------
	.section	.nv.info._Z17blockMaxArgMax_buPiS_S_,"",@"SHT_CUDA_INFO"
	.sectionflags	@""
	.align	4


	//----- nvinfo : EIATTR_CUDA_API_VERSION
	.align		4
        /*0000*/ 	.byte	0x04, 0x37
        /*0002*/ 	.short	(.L_20 - .L_19)
.L_19:
        /*0004*/ 	.word	0x00000082


	//----- nvinfo : EIATTR_KPARAM_INFO
	.align		4
.L_20:
        /*0008*/ 	.byte	0x04, 0x17
        /*000a*/ 	.short	(.L_22 - .L_21)
.L_21:
        /*000c*/ 	.word	0x00000000
        /*0010*/ 	.short	0x0002
        /*0012*/ 	.short	0x0010
        /*0014*/ 	.byte	0x00, 0xf5, 0x21, 0x00


	//----- nvinfo : EIATTR_KPARAM_INFO
	.align		4
.L_22:
        /*0018*/ 	.byte	0x04, 0x17
        /*001a*/ 	.short	(.L_24 - .L_23)
.L_23:
        /*001c*/ 	.word	0x00000000
        /*0020*/ 	.short	0x0001
        /*0022*/ 	.short	0x0008
        /*0024*/ 	.byte	0x00, 0xf5, 0x21, 0x00


	//----- nvinfo : EIATTR_KPARAM_INFO
	.align		4
.L_24:
        /*0028*/ 	.byte	0x04, 0x17
        /*002a*/ 	.short	(.L_26 - .L_25)
.L_25:
        /*002c*/ 	.word	0x00000000
        /*0030*/ 	.short	0x0000
        /*0032*/ 	.short	0x0000
        /*0034*/ 	.byte	0x00, 0xf5, 0x21, 0x00


	//----- nvinfo : EIATTR_SPARSE_MMA_MASK
	.align		4
.L_26:
        /*0038*/ 	.byte	0x03, 0x50
        /*003a*/ 	.short	0x0000


	//----- nvinfo : EIATTR_MAXREG_COUNT
	.align		4
        /*003c*/ 	.byte	0x03, 0x1b
        /*003e*/ 	.short	0x00ff


	//----- nvinfo : EIATTR_NUM_BARRIERS
	.align		4
        /*0040*/ 	.byte	0x02, 0x4c
        /*0042*/ 	.byte	0x01
	.zero		1


	//----- nvinfo : EIATTR_MERCURY_ISA_VERSION
	.align		4
        /*0044*/ 	.byte	0x03, 0x5f
        /*0046*/ 	.short	0x0101


	//----- nvinfo : EIATTR_VRC_CTA_INIT_COUNT
	.align		4
        /*0048*/ 	.byte	0x02, 0x4a
	.zero		1
	.zero		1


	//----- nvinfo : EIATTR_EXIT_INSTR_OFFSETS
	.align		4
        /*004c*/ 	.byte	0x04, 0x1c
        /*004e*/ 	.short	(.L_28 - .L_27)


	//   ....[0]....
.L_27:
        /*0050*/ 	.word	0x000005c0


	//----- nvinfo : EIATTR_CRS_STACK_SIZE
	.align		4
.L_28:
        /*0054*/ 	.byte	0x04, 0x1e
        /*0056*/ 	.short	(.L_30 - .L_29)
.L_29:
        /*0058*/ 	.word	0x00000000


	//----- nvinfo : EIATTR_CBANK_PARAM_SIZE
	.align		4
.L_30:
        /*005c*/ 	.byte	0x03, 0x19
        /*005e*/ 	.short	0x0018


	//----- nvinfo : EIATTR_PARAM_CBANK
	.align		4
        /*0060*/ 	.byte	0x04, 0x0a
        /*0062*/ 	.short	(.L_32 - .L_31)
	.align		4
.L_31:
        /*0064*/ 	.word	index@(.nv.constant0._Z17blockMaxArgMax_buPiS_S_)
        /*0068*/ 	.short	0x0380
        /*006a*/ 	.short	0x0018


	//----- nvinfo : EIATTR_SW_WAR
	.align		4
.L_32:
        /*006c*/ 	.byte	0x04, 0x36
        /*006e*/ 	.short	(.L_34 - .L_33)
.L_33:
        /*0070*/ 	.word	0x00000008
.L_34:


//--------------------- .nv.info._Z14blockMaxArgMaxPiS_S_ --------------------------
	.section	.nv.info._Z14blockMaxArgMaxPiS_S_,"",@"SHT_CUDA_INFO"
	.sectionflags	@""
	.align	4


	//----- nvinfo : EIATTR_CUDA_API_VERSION
	.align		4
        /*0000*/ 	.byte	0x04, 0x37
        /*0002*/ 	.short	(.L_36 - .L_35)
.L_35:
        /*0004*/ 	.word	0x00000082


	//----- nvinfo : EIATTR_KPARAM_INFO
	.align		4
.L_36:
        /*0008*/ 	.byte	0x04, 0x17
        /*000a*/ 	.short	(.L_38 - .L_37)
.L_37:
        /*000c*/ 	.word	0x00000000
        /*0010*/ 	.short	0x0002
        /*0012*/ 	.short	0x0010
        /*0014*/ 	.byte	0x00, 0xf5, 0x21, 0x00


	//----- nvinfo : EIATTR_KPARAM_INFO
	.align		4
.L_38:
        /*0018*/ 	.byte	0x04, 0x17
        /*001a*/ 	.short	(.L_40 - .L_39)
.L_39:
        /*001c*/ 	.word	0x00000000
        /*0020*/ 	.short	0x0001
        /*0022*/ 	.short	0x0008
        /*0024*/ 	.byte	0x00, 0xf5, 0x21, 0x00


	//----- nvinfo : EIATTR_KPARAM_INFO
	.align		4
.L_40:
        /*0028*/ 	.byte	0x04, 0x17
        /*002a*/ 	.short	(.L_42 - .L_41)
.L_41:
        /*002c*/ 	.word	0x00000000
        /*0030*/ 	.short	0x0000
        /*0032*/ 	.short	0x0000
        /*0034*/ 	.byte	0x00, 0xf5, 0x21, 0x00


	//----- nvinfo : EIATTR_SPARSE_MMA_MASK
	.align		4
.L_42:
        /*0038*/ 	.byte	0x03, 0x50
        /*003a*/ 	.short	0x0000


	//----- nvinfo : EIATTR_MAXREG_COUNT
	.align		4
        /*003c*/ 	.byte	0x03, 0x1b
        /*003e*/ 	.short	0x00ff


	//----- nvinfo : EIATTR_NUM_BARRIERS
	.align		4
        /*0040*/ 	.byte	0x02, 0x4c
        /*0042*/ 	.byte	0x01
	.zero		1


	//----- nvinfo : EIATTR_MERCURY_ISA_VERSION
	.align		4
        /*0044*/ 	.byte	0x03, 0x5f
        /*0046*/ 	.short	0x0101


	//----- nvinfo : EIATTR_COOP_GROUP_MASK_REGIDS
	.align		4
        /*0048*/ 	.byte	0x04, 0x29
        /*004a*/ 	.short	(.L_44 - .L_43)


	//   ....[0]....
.L_43:
        /*004c*/ 	.word	0xffffffff


	//   ....[1]....
        /*0050*/ 	.word	0xffffffff


	//   ....[2]....
        /*0054*/ 	.word	0xffffffff


	//   ....[3]....
        /*0058*/ 	.word	0xffffffff


	//   ....[4]....
        /*005c*/ 	.word	0xffffffff


	//   ....[5]....
        /*0060*/ 	.word	0xffffffff


	//   ....[6]....
        /*0064*/ 	.word	0xffffffff


	//   ....[7]....
        /*0068*/ 	.word	0xffffffff


	//   ....[8]....
        /*006c*/ 	.word	0xffffffff


	//   ....[9]....
        /*0070*/ 	.word	0xffffffff


	//   ....[10]....
        /*0074*/ 	.word	0xffffffff


	//   ....[11]....
        /*0078*/ 	.word	0xffffffff


	//   ....[12]....
        /*007c*/ 	.word	0xffffffff


	//   ....[13]....
        /*0080*/ 	.word	0xffffffff


	//   ....[14]....
        /*0084*/ 	.word	0xffffffff


	//   ....[15]....
        /*0088*/ 	.word	0xffffffff


	//   ....[16]....
        /*008c*/ 	.word	0xffffffff


	//   ....[17]....
        /*0090*/ 	.word	0xffffffff


	//   ....[18]....
        /*0094*/ 	.word	0xffffffff


	//   ....[19]....
        /*0098*/ 	.word	0xffffffff


	//   ....[20]....
        /*009c*/ 	.word	0x0500000d


	//   ....[21]....
        /*00a0*/ 	.word	0x0500000d


	//   ....[22]....
        /*00a4*/ 	.word	0x0500000d


	//   ....[23]....
        /*00a8*/ 	.word	0x0500000d


	//   ....[24]....
        /*00ac*/ 	.word	0x0500000d


	//   ....[25]....
        /*00b0*/ 	.word	0x0500000d


	//   ....[26]....
        /*00b4*/ 	.word	0x0500000d


	//   ....[27]....
        /*00b8*/ 	.word	0x0500000d


	//   ....[28]....
        /*00bc*/ 	.word	0x0500000d


	//   ....[29]....
        /*00c0*/ 	.word	0x0500000d


	//----- nvinfo : EIATTR_COOP_GROUP_INSTR_OFFSETS
	.align		4
.L_44:
        /*00c4*/ 	.byte	0x04, 0x28
        /*00c6*/ 	.short	(.L_46 - .L_45)


	//   ....[0]....
.L_45:
        /*00c8*/ 	.word	0x000000b0


	//   ....[1]....
        /*00cc*/ 	.word	0x000000c0


	//   ....[2]....
        /*00d0*/ 	.word	0x00000100


	//   ....[3]....
        /*00d4*/ 	.word	0x00000110


	//   ....[4]....
        /*00d8*/ 	.word	0x00000150


	//   ....[5]....
        /*00dc*/ 	.word	0x00000160


	//   ....[6]....
        /*00e0*/ 	.word	0x000001a0


	//   ....[7]....
        /*00e4*/ 	.word	0x000001b0


	//   ....[8]....
        /*00e8*/ 	.word	0x000001f0


	//   ....[9]....
        /*00ec*/ 	.word	0x00000200


	//   ....[10]....
        /*00f0*/ 	.word	0x000003f0


	//   ....[11]....
        /*00f4*/ 	.word	0x00000400


	//   ....[12]....
        /*00f8*/ 	.word	0x00000440


	//   ....[13]....
        /*00fc*/ 	.word	0x00000450


	//   ....[14]....
        /*0100*/ 	.word	0x00000490


	//   ....[15]....
        /*0104*/ 	.word	0x000004a0


	//   ....[16]....
        /*0108*/ 	.word	0x000004e0


	//   ....[17]....
        /*010c*/ 	.word	0x000004f0


	//   ....[18]....
        /*0110*/ 	.word	0x00000530


	//   ....[19]....
        /*0114*/ 	.word	0x00000540


	//   ....[20]....
        /*0118*/ 	.word	0x00000670


	//   ....[21]....
        /*011c*/ 	.word	0x000006c0


	//   ....[22]....
        /*0120*/ 	.word	0x00000750


	//   ....[23]....
        /*0124*/ 	.word	0x000007a0


	//   ....[24]....
        /*0128*/ 	.word	0x00000830


	//   ....[25]....
        /*012c*/ 	.word	0x00000880


	//   ....[26]....
        /*0130*/ 	.word	0x00000910


	//   ....[27]....
        /*0134*/ 	.word	0x00000960


	//   ....[28]....
        /*0138*/ 	.word	0x000009f0


	//   ....[29]....
        /*013c*/ 	.word	0x00000a40


	//----- nvinfo : EIATTR_VRC_CTA_INIT_COUNT
	.align		4
.L_46:
        /*0140*/ 	.byte	0x02, 0x4a
	.zero		1
	.zero		1


	//----- nvinfo : EIATTR_EXIT_INSTR_OFFSETS
	.align		4
        /*0144*/ 	.byte	0x04, 0x1c
        /*0146*/ 	.short	(.L_48 - .L_47)


	//   ....[0]....
.L_47:
        /*0148*/ 	.word	0x00000610


	//----- nvinfo : EIATTR_CRS_STACK_SIZE
	.align		4
.L_48:
        /*014c*/ 	.byte	0x04, 0x1e
        /*014e*/ 	.short	(.L_50 - .L_49)
.L_49:
        /*0150*/ 	.word	0x00000000


	//----- nvinfo : EIATTR_CBANK_PARAM_SIZE
	.align		4
.L_50:
        /*0154*/ 	.byte	0x03, 0x19
        /*0156*/ 	.short	0x0018


	//----- nvinfo : EIATTR_PARAM_CBANK
	.align		4
        /*0158*/ 	.byte	0x04, 0x0a
        /*015a*/ 	.short	(.L_52 - .L_51)
	.align		4
.L_51:
        /*015c*/ 	.word	index@(.nv.constant0._Z14blockMaxArgMaxPiS_S_)
        /*0160*/ 	.short	0x0380
        /*0162*/ 	.short	0x0018


	//----- nvinfo : EIATTR_SW_WAR
	.align		4
.L_52:
        /*0164*/ 	.byte	0x04, 0x36
        /*0166*/ 	.short	(.L_54 - .L_53)
.L_53:
        /*0168*/ 	.word	0x00000008
.L_54:


//--------------------- .nv.info._Z8blockMaxPiS_  --------------------------
	.section	.nv.info._Z8blockMaxPiS_,"",@"SHT_CUDA_INFO"
	.sectionflags	@""
	.align	4


	//----- nvinfo : EIATTR_CUDA_API_VERSION
	.align		4
        /*0000*/ 	.byte	0x04, 0x37
        /*0002*/ 	.short	(.L_56 - .L_55)
.L_55:
        /*0004*/ 	.word	0x00000082


	//----- nvinfo : EIATTR_KPARAM_INFO
	.align		4
.L_56:
        /*0008*/ 	.byte	0x04, 0x17
        /*000a*/ 	.short	(.L_58 - .L_57)
.L_57:
        /*000c*/ 	.word	0x00000000
        /*0010*/ 	.short	0x0001
        /*0012*/ 	.short	0x0008
        /*0014*/ 	.byte	0x00, 0xf5, 0x21, 0x00


	//----- nvinfo : EIATTR_KPARAM_INFO
	.align		4
.L_58:
        /*0018*/ 	.byte	0x04, 0x17
        /*001a*/ 	.short	(.L_60 - .L_59)
.L_59:
        /*001c*/ 	.word	0x00000000
        /*0020*/ 	.short	0x0000
        /*0022*/ 	.short	0x0000
        /*0024*/ 	.byte	0x00, 0xf5, 0x21, 0x00


	//----- nvinfo : EIATTR_SPARSE_MMA_MASK
	.align		4
.L_60:
        /*0028*/ 	.byte	0x03, 0x50
        /*002a*/ 	.short	0x0000


	//----- nvinfo : EIATTR_MAXREG_COUNT
	.align		4
        /*002c*/ 	.byte	0x03, 0x1b
        /*002e*/ 	.short	0x00ff


	//----- nvinfo : EIATTR_NUM_BARRIERS
	.align		4
        /*0030*/ 	.byte	0x02, 0x4c
        /*0032*/ 	.byte	0x01
	.zero		1


	//----- nvinfo : EIATTR_EXTERNS
	.align		4
        /*0034*/ 	.byte	0x04, 0x0f
        /*0036*/ 	.short	(.L_62 - .L_61)


	//   ....[0]....
	.align		4
.L_61:
        /*0038*/ 	.word	index@(vprintf)


	//----- nvinfo : EIATTR_MERCURY_ISA_VERSION
	.align		4
.L_62:
        /*003c*/ 	.byte	0x03, 0x5f
        /*003e*/ 	.short	0x0101


	//----- nvinfo : EIATTR_COOP_GROUP_MASK_REGIDS
	.align		4
        /*0040*/ 	.byte	0x04, 0x29
        /*0042*/ 	.short	(.L_64 - .L_63)


	//   ....[0]....
.L_63:
        /*0044*/ 	.word	0xffffffff


	//   ....[1]....
        /*0048*/ 	.word	0xffffffff


	//   ....[2]....
        /*004c*/ 	.word	0xffffffff


	//   ....[3]....
        /*0050*/ 	.word	0xffffffff


	//   ....[4]....
        /*0054*/ 	.word	0xffffffff


	//   ....[5]....
        /*0058*/ 	.word	0xffffffff


	//   ....[6]....
        /*005c*/ 	.word	0xffffffff


	//   ....[7]....
        /*0060*/ 	.word	0xffffffff


	//   ....[8]....
        /*0064*/ 	.word	0xffffffff


	//   ....[9]....
        /*0068*/ 	.word	0xffffffff


	//   ....[10]....
        /*006c*/ 	.word	0x0500000f


	//   ....[11]....
        /*0070*/ 	.word	0x0500000f


	//   ....[12]....
        /*0074*/ 	.word	0x0500000f


	//   ....[13]....
        /*0078*/ 	.word	0x0500000f


	//   ....[14]....
        /*007c*/ 	.word	0x0500000f


	//----- nvinfo : EIATTR_COOP_GROUP_INSTR_OFFSETS
	.align		4
.L_64:
        /*0080*/ 	.byte	0x04, 0x28
        /*0082*/ 	.short	(.L_66 - .L_65)


	//   ....[0]....
.L_65:
        /*0084*/ 	.word	0x000000e0


	//   ....[1]....
        /*0088*/ 	.word	0x00000110


	//   ....[2]....
        /*008c*/ 	.word	0x00000150


	//   ....[3]....
        /*0090*/ 	.word	0x00000170


	//   ....[4]....
        /*0094*/ 	.word	0x000001a0


	//   ....[5]....
        /*0098*/ 	.word	0x000002b0


	//   ....[6]....
        /*009c*/ 	.word	0x000002d0


	//   ....[7]....
        /*00a0*/ 	.word	0x000002f0


	//   ....[8]....
        /*00a4*/ 	.word	0x00000310


	//   ....[9]....
        /*00a8*/ 	.word	0x00000330


	//   ....[10]....
        /*00ac*/ 	.word	0x00000490


	//   ....[11]....
        /*00b0*/ 	.word	0x000004f0


	//   ....[12]....
        /*00b4*/ 	.word	0x00000550


	//   ....[13]....
        /*00b8*/ 	.word	0x000005b0


	//   ....[14]....
        /*00bc*/ 	.word	0x00000610


	//----- nvinfo : EIATTR_VRC_CTA_INIT_COUNT
	.align		4
.L_66:
        /*00c0*/ 	.byte	0x02, 0x4a
	.zero		1
	.zero		1


	//----- nvinfo : EIATTR_SYSCALL_OFFSETS
	.align		4
        /*00c4*/ 	.byte	0x04, 0x46
        /*00c6*/ 	.short	(.L_68 - .L_67)


	//   ....[0]....
.L_67:
        /*00c8*/ 	.word	0x00000410


	//----- nvinfo : EIATTR_EXIT_INSTR_OFFSETS
	.align		4
.L_68:
        /*00cc*/ 	.byte	0x04, 0x1c
        /*00ce*/ 	.short	(.L_70 - .L_69)


	//   ....[0]....
.L_69:
        /*00d0*/ 	.word	0x00000440


	//----- nvinfo : EIATTR_CRS_STACK_SIZE
	.align		4
.L_70:
        /*00d4*/ 	.byte	0x04, 0x1e
        /*00d6*/ 	.short	(.L_72 - .L_71)
.L_71:
        /*00d8*/ 	.word	0x00000000


	//----- nvinfo : EIATTR_CBANK_PARAM_SIZE
	.align		4
.L_72:
        /*00dc*/ 	.byte	0x03, 0x19
        /*00de*/ 	.short	0x0010


	//----- nvinfo : EIATTR_PARAM_CBANK
	.align		4
        /*00e0*/ 	.byte	0x04, 0x0a
        /*00e2*/ 	.short	(.L_74 - .L_73)
	.align		4
.L_73:
        /*00e4*/ 	.word	index@(.nv.constant0._Z8blockMaxPiS_)
        /*00e8*/ 	.short	0x0380
        /*00ea*/ 	.short	0x0010


	//----- nvinfo : EIATTR_SW_WAR
	.align		4
.L_74:
        /*00ec*/ 	.byte	0x04, 0x36
        /*00ee*/ 	.short	(.L_76 - .L_75)
.L_75:
        /*00f0*/ 	.word	0x00000008
.L_76:


//--------------------- .nv.callgraph             --------------------------
	.section	.nv.callgraph,"",@"SHT_CUDA_CALLGRAPH"
	.align	4
	.sectionentsize	8
	.align		4
        /*0000*/ 	.word	0x00000000
	.align		4
        /*0004*/ 	.word	0xffffffff
	.align		4
        /*0008*/ 	.word	index@(_Z8blockMaxPiS_)
	.align		4
        /*000c*/ 	.word	index@(vprintf)
	.align		4
        /*0010*/ 	.word	0x00000000
	.align		4
        /*0014*/ 	.word	0xfffffffe
	.align		4
        /*0018*/ 	.word	0x00000000
	.align		4
        /*001c*/ 	.word	0xfffffffd
	.align		4
        /*0020*/ 	.word	0x00000000
	.align		4
        /*0024*/ 	.word	0xfffffffc


//--------------------- .nv.constant4             --------------------------
	.section	.nv.constant4,"a",@progbits
	.align	8
	.align		8
.nv.constant4:
        /*0000*/ 	.dword	$str
	.align		8
        /*0008*/ 	.dword	vprintf


//--------------------- .text._Z17blockMaxArgMax_buPiS_S_ --------------------------
	.section	.text._Z17blockMaxArgMax_buPiS_S_,"ax",@progbits
	.align	128
        .global         _Z17blockMaxArgMax_buPiS_S_
        .type           _Z17blockMaxArgMax_buPiS_S_,@function
        .size           _Z17blockMaxArgMax_buPiS_S_,(.L_x_36 - _Z17blockMaxArgMax_buPiS_S_)
        .other          _Z17blockMaxArgMax_buPiS_S_,@"STO_CUDA_ENTRY STV_DEFAULT"
_Z17blockMaxArgMax_buPiS_S_:
.text._Z17blockMaxArgMax_buPiS_S_:
[----:B------:R-:W-:Y:S08]  /*0000*/  LDC R1, c[0x0][0x37c] ;  /* 0x0000df00ff017b82 */ /* 0x000ff00000000800 */
[----:B------:R-:W0:Y:S01]  /*0010*/  LDC R15, c[0x0][0x360] ;  /* 0x0000d800ff0f7b82 */ /* 0x000e220000000800 */
[----:B------:R-:W1:Y:S01]  /*0020*/  S2R R3, SR_CgaCtaId ;  /* 0x0000000000037919 */ /* 0x000e620000008800 */
[----:B------:R-:W-:Y:S01]  /*0030*/  MOV R18, 0x400 ;  /* 0x0000040000127802 */ /* 0x000fe20000000f00 */
[----:B------:R-:W2:Y:S01]  /*0040*/  LDCU.64 UR6, c[0x0][0x358] ;  /* 0x00006b00ff0677ac */ /* 0x000ea20008000a00 */
[----:B------:R-:W-:Y:S01]  /*0050*/  IMAD.MOV.U32 R21, RZ, RZ, RZ ;  /* 0x000000ffff157224 */ /* 0x000fe200078e00ff */
[----:B------:R-:W3:Y:S01]  /*0060*/  S2R R0, SR_CTAID.X ;  /* 0x0000000000007919 */ /* 0x000ee20000002500 */
[----:B------:R-:W4:Y:S01]  /*0070*/  S2R R14, SR_TID.X ;  /* 0x00000000000e7919 */ /* 0x000f220000002100 */
[----:B0-----:R-:W-:-:S02]  /*0080*/  ISETP.GE.U32.AND P0, PT, R15, 0x4, PT ;  /* 0x000000040f00780c */ /* 0x001fc40003f06070 */
[----:B-1----:R-:W-:Y:S01]  /*0090*/  LEA R18, R3, R18, 0x18 ;  /* 0x0000001203127211 */ /* 0x002fe200078ec0ff */
[----:B---3--:R-:W-:-:S04]  /*00a0*/  IMAD R20, R15, R0, RZ ;  /* 0x000000000f147224 */ /* 0x008fc800078e02ff */
[----:B------:R-:W-:-:S06]  /*00b0*/  IMAD R19, R15, 0x4, R18 ;  /* 0x000000040f137824 */ /* 0x000fcc00078e0212 */
[----:B--2-4-:R-:W-:Y:S05]  /*00c0*/  @!P0 BRA `(.L_x_0) ;  /* 0x0000000000648947 */ /* 0x014fea0003800000 */
[----:B------:R-:W0:Y:S01]  /*00d0*/  LDC.64 R2, c[0x0][0x380] ;  /* 0x0000e000ff027b82 */ /* 0x000e220000000a00 */
[----:B------:R-:W-:Y:S01]  /*00e0*/  HFMA2 R22, -RZ, RZ, 0, 0 ;  /* 0x00000000ff167431 */ /* 0x000fe200000001ff */
[----:B------:R-:W-:-:S07]  /*00f0*/  LOP3.LUT R21, R15, 0x7fc, RZ, 0xc0, !PT ;  /* 0x000007fc0f157812 */ /* 0x000fce00078ec0ff */
.L_x_1:
[----:B-1----:R-:W-:-:S04]  /*0100*/  IMAD.IADD R23, R20, 0x1, R22 ;  /* 0x0000000114177824 */ /* 0x002fc800078e0216 */
[C---:B------:R-:W-:Y:S01]  /*0110*/  VIADD R25, R23.reuse, 0x1 ;  /* 0x0000000117197836 */ /* 0x040fe20000000000 */
[C---:B------:R-:W-:Y:S01]  /*0120*/  IADD3 R27, PT, PT, R23.reuse, 0x2, RZ ;  /* 0x00000002171b7810 */ /* 0x040fe20007ffe0ff */
[C---:B------:R-:W-:Y:S02]  /*0130*/  VIADD R29, R23.reuse, 0x3 ;  /* 0x00000003171d7836 */ /* 0x040fe40000000000 */
[----:B0-----:R-:W-:-:S04]  /*0140*/  IMAD.WIDE.U32 R16, R23, 0x4, R2 ;  /* 0x0000000417107825 */ /* 0x001fc800078e0002 */
[--C-:B------:R-:W-:Y:S01]  /*0150*/  IMAD.WIDE.U32 R10, R25, 0x4, R2.reuse ;  /* 0x00000004190a7825 */ /* 0x100fe200078e0002 */
[----:B------:R-:W2:Y:S03]  /*0160*/  LDG.E R4, desc[UR6][R16.64] ;  /* 0x0000000610047981 */ /* 0x000ea6000c1e1900 */
[--C-:B------:R-:W-:Y:S01]  /*0170*/  IMAD.WIDE.U32 R12, R27, 0x4, R2.reuse ;  /* 0x000000041b0c7825 */ /* 0x100fe200078e0002 */
[----:B------:R-:W2:Y:S03]  /*0180*/  LDG.E R5, desc[UR6][R10.64] ;  /* 0x000000060a057981 */ /* 0x000ea6000c1e1900 */
[----:B------:R-:W-:Y:S01]  /*0190*/  IMAD.WIDE.U32 R8, R29, 0x4, R2 ;  /* 0x000000041d087825 */ /* 0x000fe200078e0002 */
[----:B------:R-:W2:Y:S04]  /*01a0*/  LDG.E R6, desc[UR6][R12.64] ;  /* 0x000000060c067981 */ /* 0x000ea8000c1e1900 */
[----:B------:R-:W2:Y:S01]  /*01b0*/  LDG.E R7, desc[UR6][R8.64] ;  /* 0x0000000608077981 */ /* 0x000ea2000c1e1900 */
[C---:B------:R-:W-:Y:S01]  /*01c0*/  IMAD R26, R22.reuse, 0x4, R19 ;  /* 0x00000004161a7824 */ /* 0x040fe200078e0213 */
[C---:B------:R-:W-:Y:S01]  /*01d0*/  LEA R24, R22.reuse, R18, 0x2 ;  /* 0x0000001216187211 */ /* 0x040fe200078e10ff */
[----:B------:R-:W-:-:S03]  /*01e0*/  VIADD R22, R22, 0x4 ;  /* 0x0000000416167836 */ /* 0x000fc60000000000 */
[----:B------:R1:W-:Y:S04]  /*01f0*/  STS [R26], R23 ;  /* 0x000000171a007388 */ /* 0x0003e80000000800 */
[----:B------:R1:W-:Y:S04]  /*0200*/  STS [R26+0x4], R25 ;  /* 0x000004191a007388 */ /* 0x0003e80000000800 */
[----:B------:R1:W-:Y:S01]  /*0210*/  STS [R26+0x8], R27 ;  /* 0x0000081b1a007388 */ /* 0x0003e20000000800 */
[----:B------:R-:W-:-:S03]  /*0220*/  ISETP.NE.AND P0, PT, R22, R21, PT ;  /* 0x000000151600720c */ /* 0x000fc60003f05270 */
[----:B--2---:R1:W-:Y:S04]  /*0230*/  STS.128 [R24], R4 ;  /* 0x0000000418007388 */ /* 0x0043e80000000c00 */
[----:B------:R1:W-:Y:S06]  /*0240*/  STS [R26+0xc], R29 ;  /* 0x00000c1d1a007388 */ /* 0x0003ec0000000800 */
[----:B------:R-:W-:Y:S05]  /*0250*/  @P0 BRA `(.L_x_1) ;  /* 0xfffffffc00a80947 */ /* 0x000fea000383ffff */
.L_x_0:
[C---:B-1----:R-:W-:Y:S02]  /*0260*/  LOP3.LUT R4, R15.reuse, 0x3, RZ, 0xc0, !PT ;  /* 0x000000030f047812 */ /* 0x042fe400078ec0ff */
[----:B------:R-:W-:Y:S02]  /*0270*/  ISETP.GE.U32.AND P0, PT, R15, 0x2, PT ;  /* 0x000000020f00780c */ /* 0x000fe40003f06070 */
[----:B------:R-:W-:-:S13]  /*0280*/  ISETP.NE.AND P1, PT, R4, RZ, PT ;  /* 0x000000ff0400720c */ /* 0x000fda0003f25270 */
[----:B------:R-:W-:Y:S05]  /*0290*/  @!P1 BRA `(.L_x_2) ;  /* 0x0000000000389947 */ /* 0x000fea0003800000 */
[----:B------:R-:W0:Y:S01]  /*02a0*/  LDC.64 R2, c[0x0][0x380] ;  /* 0x0000e000ff027b82 */ /* 0x000e220000000a00 */
[----:B------:R-:W-:Y:S01]  /*02b0*/  IMAD.MOV R8, RZ, RZ, -R4 ;  /* 0x000000ffff087224 */ /* 0x000fe200078e0a04 */
[----:B------:R-:W-:Y:S01]  /*02c0*/  IADD3 R7, PT, PT, R20, R21, RZ ;  /* 0x0000001514077210 */ /* 0x000fe20007ffe0ff */
[----:B------:R-:W-:-:S07]  /*02d0*/  IMAD R6, R21, 0x4, R18 ;  /* 0x0000000415067824 */ /* 0x000fce00078e0212 */
.L_x_3:
[----:B0-----:R-:W-:-:S06]  /*02e0*/  IMAD.WIDE.U32 R4, R7, 0x4, R2 ;  /* 0x0000000407047825 */ /* 0x001fcc00078e0002 */
[----:B------:R-:W2:Y:S01]  /*02f0*/  LDG.E R5, desc[UR6][R4.64] ;  /* 0x0000000604057981 */ /* 0x000ea2000c1e1900 */
[----:B------:R-:W-:Y:S01]  /*0300*/  VIADD R8, R8, 0x1 ;  /* 0x0000000108087836 */ /* 0x000fe20000000000 */
[----:B------:R-:W-:-:S04]  /*0310*/  LEA R10, R15, R6, 0x2 ;  /* 0x000000060f0a7211 */ /* 0x000fc800078e10ff */
[----:B------:R-:W-:Y:S01]  /*0320*/  ISETP.NE.AND P1, PT, R8, RZ, PT ;  /* 0x000000ff0800720c */ /* 0x000fe20003f25270 */
[----:B--2---:R0:W-:Y:S04]  /*0330*/  STS [R6], R5 ;  /* 0x0000000506007388 */ /* 0x0041e80000000800 */
[----:B------:R1:W-:Y:S01]  /*0340*/  STS [R10], R7 ;  /* 0x000000070a007388 */ /* 0x0003e20000000800 */
[----:B0-----:R-:W-:Y:S01]  /*0350*/  IADD3 R6, PT, PT, R6, 0x4, RZ ;  /* 0x0000000406067810 */ /* 0x001fe20007ffe0ff */
[----:B-1----:R-:W-:-:S06]  /*0360*/  VIADD R7, R7, 0x1 ;  /* 0x0000000107077836 */ /* 0x002fcc0000000000 */
[----:B------:R-:W-:Y:S05]  /*0370*/  @P1 BRA `(.L_x_3) ;  /* 0xfffffffc00d81947 */ /* 0x000fea000383ffff */
.L_x_2:
[----:B------:R-:W-:Y:S05]  /*0380*/  @!P0 BRA `(.L_x_4) ;  /* 0x00000000004c8947 */ /* 0x000fea0003800000 */
[C---:B------:R-:W-:Y:S01]  /*0390*/  LEA R18, R14.reuse, R18, 0x2 ;  /* 0x000000120e127211 */ /* 0x040fe200078e10ff */
[----:B------:R-:W-:-:S07]  /*03a0*/  IMAD R2, R14, 0x4, R19 ;  /* 0x000000040e027824 */ /* 0x000fce00078e0213 */
.L_x_7:
[----:B------:R-:W-:Y:S01]  /*03b0*/  MOV R5, R15 ;  /* 0x0000000f00057202 */ /* 0x000fe20000000f00 */
[----:B------:R-:W-:Y:S01]  /*03c0*/  BSSY.RECONVERGENT B0, `(.L_x_5) ;  /* 0x000000c000007945 */ /* 0x000fe20003800200 */
[----:B------:R-:W-:-:S04]  /*03d0*/  SHF.R.U32.HI R15, RZ, 0x1, R15 ;  /* 0x00000001ff0f7819 */ /* 0x000fc8000001160f */
[----:B------:R-:W-:-:S13]  /*03e0*/  ISETP.GE.U32.AND P0, PT, R14, R15, PT ;  /* 0x0000000f0e00720c */ /* 0x000fda0003f06070 */
[----:B0-----:R-:W-:Y:S05]  /*03f0*/  @P0 BRA `(.L_x_6) ;  /* 0x0000000000200947 */ /* 0x001fea0003800000 */
[----:B------:R-:W-:Y:S01]  /*0400*/  IMAD R4, R15, 0x4, R18 ;  /* 0x000000040f047824 */ /* 0x000fe200078e0212 */
[----:B------:R-:W-:Y:S05]  /*0410*/  LDS R3, [R18] ;  /* 0x0000000012037984 */ /* 0x000fea0000000800 */
[----:B------:R-:W0:Y:S02]  /*0420*/  LDS R4, [R4] ;  /* 0x0000000004047984 */ /* 0x000e240000000800 */
[----:B0-----:R-:W-:-:S13]  /*0430*/  ISETP.GE.AND P0, PT, R3, R4, PT ;  /* 0x000000040300720c */ /* 0x001fda0003f06270 */
[----:B------:R-:W-:Y:S01]  /*0440*/  @!P0 LEA R3, R15, R2, 0x2 ;  /* 0x000000020f038211 */ /* 0x000fe200078e10ff */
[----:B------:R-:W-:Y:S05]  /*0450*/  @!P0 STS [R18], R4 ;  /* 0x0000000412008388 */ /* 0x000fea0000000800 */
[----:B------:R-:W0:Y:S04]  /*0460*/  @!P0 LDS R3, [R3] ;  /* 0x0000000003038984 */ /* 0x000e280000000800 */
[----:B0-----:R0:W-:Y:S02]  /*0470*/  @!P0 STS [R2], R3 ;  /* 0x0000000302008388 */ /* 0x0011e40000000800 */
.L_x_6:
[----:B------:R-:W-:Y:S05]  /*0480*/  BSYNC.RECONVERGENT B0 ;  /* 0x0000000000007941 */ /* 0x000fea0003800200 */
.L_x_5:
[----:B------:R-:W-:Y:S01]  /*0490*/  BAR.SYNC.DEFER_BLOCKING 0x0 ;  /* 0x0000000000007b1d */ /* 0x000fe20000010000 */
[----:B------:R-:W-:-:S13]  /*04a0*/  ISETP.GT.U32.AND P0, PT, R5, 0x3, PT ;  /* 0x000000030500780c */ /* 0x000fda0003f04070 */
[----:B------:R-:W-:Y:S05]  /*04b0*/  @P0 BRA `(.L_x_7) ;  /* 0xfffffffc00bc0947 */ /* 0x000fea000383ffff */
.L_x_4:
[----:B------:R-:W-:Y:S01]  /*04c0*/  ISETP.NE.AND P0, PT, R14, RZ, PT ;  /* 0x000000ff0e00720c */ /* 0x000fe20003f05270 */
[----:B------:R-:W-:-:S12]  /*04d0*/  BSSY.RECONVERGENT B0, `(.L_x_8) ;  /* 0x000000d000007945 */ /* 0x000fd80003800200 */
[----:B------:R-:W-:Y:S05]  /*04e0*/  @P0 BRA `(.L_x_9) ;  /* 0x00000000002c0947 */ /* 0x000fea0003800000 */
[----:B------:R-:W1:Y:S01]  /*04f0*/  S2UR UR5, SR_CgaCtaId ;  /* 0x00000000000579c3 */ /* 0x000e620000008800 */
[----:B------:R-:W-:Y:S01]  /*0500*/  UMOV UR4, 0x400 ;  /* 0x0000040000047882 */ /* 0x000fe20000000000 */
[----:B------:R-:W-:Y:S06]  /*0510*/  LDS R19, [R19] ;  /* 0x0000000013137984 */ /* 0x000fec0000000800 */
[----:B0-----:R-:W0:Y:S08]  /*0520*/  LDC.64 R2, c[0x0][0x388] ;  /* 0x0000e200ff027b82 */ /* 0x001e300000000a00 */
[----:B------:R-:W2:Y:S01]  /*0530*/  LDC.64 R4, c[0x0][0x390] ;  /* 0x0000e400ff047b82 */ /* 0x000ea20000000a00 */
[----:B-1----:R-:W-:Y:S01]  /*0540*/  ULEA UR4, UR5, UR4, 0x18 ;  /* 0x0000000405047291 */ /* 0x002fe2000f8ec0ff */
[----:B0-----:R-:W-:-:S08]  /*0550*/  IMAD.WIDE.U32 R2, R0, 0x4, R2 ;  /* 0x0000000400027825 */ /* 0x001fd000078e0002 */
[----:B------:R-:W0:Y:S01]  /*0560*/  LDS R7, [UR4] ;  /* 0x00000004ff077984 */ /* 0x000e220008000800 */
[----:B--2---:R-:W-:-:S03]  /*0570*/  IMAD.WIDE.U32 R4, R0, 0x4, R4 ;  /* 0x0000000400047825 */ /* 0x004fc600078e0004 */
[----:B0-----:R1:W-:Y:S04]  /*0580*/  STG.E desc[UR6][R2.64], R7 ;  /* 0x0000000702007986 */ /* 0x0013e8000c101906 */
[----:B------:R1:W-:Y:S02]  /*0590*/  STG.E desc[UR6][R4.64], R19 ;  /* 0x0000001304007986 */ /* 0x0003e4000c101906 */
.L_x_9:
[----:B------:R-:W-:Y:S05]  /*05a0*/  BSYNC.RECONVERGENT B0 ;  /* 0x0000000000007941 */ /* 0x000fea0003800200 */
.L_x_8:
[----:B------:R-:W-:Y:S06]  /*05b0*/  BAR.SYNC.DEFER_BLOCKING 0x0 ;  /* 0x0000000000007b1d */ /* 0x000fec0000010000 */
[----:B------:R-:W-:Y:S05]  /*05c0*/  EXIT ;  /* 0x000000000000794d */ /* 0x000fea0003800000 */
.L_x_10:
[----:B------:R-:W-:-:S00]  /*05d0*/  BRA `(.L_x_10) ;  /* 0xfffffffc00fc7947 */ /* 0x000fc0000383ffff */
[----:B------:R-:W-:-:S00]  /*05e0*/  NOP ;  /* 0x0000000000007918 */ /* 0x000fc00000000000 */
        /* <DEDUP_REMOVED lines=9> */
.L_x_36:


//--------------------- .text._Z14blockMaxArgMaxPiS_S_ --------------------------
	.section	.text._Z14blockMaxArgMaxPiS_S_,"ax",@progbits
	.align	128
        .global         _Z14blockMaxArgMaxPiS_S_
        .type           _Z14blockMaxArgMaxPiS_S_,@function
        .size           _Z14blockMaxArgMaxPiS_S_,(.L_x_37 - _Z14blockMaxArgMaxPiS_S_)
        .other          _Z14blockMaxArgMaxPiS_S_,@"STO_CUDA_ENTRY STV_DEFAULT"
_Z14blockMaxArgMaxPiS_S_:
.text._Z14blockMaxArgMaxPiS_S_:
[----:B------:R-:W-:Y:S01]  /*0000*/  LDC R1, c[0x0][0x37c] ;  /* 0x0000df00ff017b82 */ /* 0x000fe20000000800 */
[----:B------:R-:W0:Y:S07]  /*0010*/  S2R R3, SR_TID.X ;  /* 0x0000000000037919 */ /* 0x000e2e0000002100 */
[----:B------:R-:W0:Y:S01]  /*0020*/  LDC R2, c[0x0][0x360] ;  /* 0x0000d800ff027b82 */ /* 0x000e220000000800 */
[----:B------:R-:W1:Y:S01]  /*0030*/  LDCU.64 UR6, c[0x0][0x358] ;  /* 0x00006b00ff0677ac */ /* 0x000e620008000a00 */
[----:B------:R-:W0:Y:S06]  /*0040*/  S2R R0, SR_CTAID.X ;  /* 0x0000000000007919 */ /* 0x000e2c0000002500 */
[----:B------:R-:W2:Y:S01]  /*0050*/  LDC.64 R4, c[0x0][0x380] ;  /* 0x0000e000ff047b82 */ /* 0x000ea20000000a00 */
[----:B0-----:R-:W-:-:S04]  /*0060*/  IMAD R7, R0, R2, R3 ;  /* 0x0000000200077224 */ /* 0x001fc800078e0203 */
[----:B--2---:R-:W-:-:S06]  /*0070*/  IMAD.WIDE.U32 R4, R7, 0x4, R4 ;  /* 0x0000000407047825 */ /* 0x004fcc00078e0004 */
[----:B-1----:R-:W2:Y:S01]  /*0080*/  LDG.E R4, desc[UR6][R4.64] ;  /* 0x0000000604047981 */ /* 0x002ea2000c1e1900 */
[----:B------:R-:W-:Y:S01]  /*0090*/  LOP3.LUT P1, RZ, R3, 0x1f, RZ, 0xc0, !PT ;  /* 0x0000001f03ff7812 */ /* 0x000fe2000782c0ff */
[----:B------:R-:W-:Y:S02]  /*00a0*/  BSSY.RECONVERGENT B0, `(.L_x_11) ;  /* 0x0000024000007945 */ /* 0x000fe40003800200 */
[----:B------:R-:W-:Y:S04]  /*00b0*/  SHFL.DOWN PT, R6, R7, 0x10, 0x1f ;  /* 0x0a001f0007067f89 */ /* 0x000fe800000e0000 */
[----:B--2---:R-:W0:Y:S02]  /*00c0*/  SHFL.DOWN PT, R9, R4, 0x10, 0x1f ;  /* 0x0a001f0004097f89 */ /* 0x004e2400000e0000 */
[----:B0-----:R-:W-:-:S02]  /*00d0*/  ISETP.GT.AND P0, PT, R9, R4, PT ;  /* 0x000000040900720c */ /* 0x001fc40003f04270 */
[----:B------:R-:W-:Y:S02]  /*00e0*/  VIMNMX R9, PT, PT, R4, R9, !PT ;  /* 0x0000000904097248 */ /* 0x000fe40007fe0100 */
[----:B------:R-:W-:-:S03]  /*00f0*/  SEL R6, R6, R7, P0 ;  /* 0x0000000706067207 */ /* 0x000fc60000000000 */
[----:B------:R-:W0:Y:S04]  /*0100*/  SHFL.DOWN PT, R8, R9, 0x8, 0x1f ;  /* 0x09001f0009087f89 */ /* 0x000e2800000e0000 */
[----:B------:R-:W1:Y:S01]  /*0110*/  SHFL.DOWN PT, R11, R6, 0x8, 0x1f ;  /* 0x09001f00060b7f89 */ /* 0x000e6200000e0000 */
[----:B0-----:R-:W-:Y:S02]  /*0120*/  ISETP.GT.AND P0, PT, R8, R9, PT ;  /* 0x000000090800720c */ /* 0x001fe40003f04270 */
[----:B------:R-:W-:Y:S02]  /*0130*/  VIMNMX R8, PT, PT, R9, R8, !PT ;  /* 0x0000000809087248 */ /* 0x000fe40007fe0100 */
[----:B-1----:R-:W-:-:S03]  /*0140*/  SEL R11, R11, R6, P0 ;  /* 0x000000060b0b7207 */ /* 0x002fc60000000000 */
        /* <DEDUP_REMOVED lines=14> */
[----:B-1----:R-:W-:Y:S01]  /*0230*/  SEL R6, R6, R7, P0 ;  /* 0x0000000706067207 */ /* 0x002fe20000000000 */
[----:B------:R-:W-:Y:S08]  /*0240*/  @P1 BRA `(.L_x_12) ;  /* 0x0000000000241947 */ /* 0x000ff00003800000 */
[----:B------:R-:W0:Y:S01]  /*0250*/  S2UR UR5, SR_CgaCtaId ;  /* 0x00000000000579c3 */ /* 0x000e220000008800 */
[----:B------:R-:W-:Y:S01]  /*0260*/  UMOV UR4, 0x400 ;  /* 0x0000040000047882 */ /* 0x000fe20000000000 */
[----:B------:R-:W-:-:S04]  /*0270*/  SHF.R.U32.HI R5, RZ, 0x5, R3 ;  /* 0x00000005ff057819 */ /* 0x000fc80000011603 */
[----:B------:R-:W-:Y:S01]  /*0280*/  LEA.HI R5, R2, R5, RZ, 0x1b ;  /* 0x0000000502057211 */ /* 0x000fe200078fd8ff */
[----:B0-----:R-:W-:-:S06]  /*0290*/  ULEA UR4, UR5, UR4, 0x18 ;  /* 0x0000000405047291 */ /* 0x001fcc000f8ec0ff */
[----:B------:R-:W-:Y:S02]  /*02a0*/  LEA.HI R4, R3, UR4, RZ, 0x1d ;  /* 0x0000000403047c11 */ /* 0x000fe4000f8fe8ff */
[----:B------:R-:W-:-:S03]  /*02b0*/  LEA R5, R5, UR4, 0x2 ;  /* 0x0000000405057c11 */ /* 0x000fc6000f8e10ff */
[----:B------:R0:W-:Y:S04]  /*02c0*/  STS [R4], R9 ;  /* 0x0000000904007388 */ /* 0x0001e80000000800 */
[----:B------:R0:W-:Y:S02]  /*02d0*/  STS [R5], R6 ;  /* 0x0000000605007388 */ /* 0x0001e40000000800 */
.L_x_12:
[----:B------:R-:W-:Y:S05]  /*02e0*/  BSYNC.RECONVERGENT B0 ;  /* 0x0000000000007941 */ /* 0x000fea0003800200 */
.L_x_11:
[----:B------:R-:W-:Y:S01]  /*02f0*/  BAR.SYNC.DEFER_BLOCKING 0x0 ;  /* 0x0000000000007b1d */ /* 0x000fe20000010000 */
[----:B------:R-:W-:-:S13]  /*0300*/  ISETP.GT.U32.AND P0, PT, R3, 0x1f, PT ;  /* 0x0000001f0300780c */ /* 0x000fda0003f04070 */
[----:B------:R-:W-:Y:S05]  /*0310*/  @P0 BRA `(.L_x_13) ;  /* 0x0000000000b40947 */ /* 0x000fea0003800000 */
[----:B------:R-:W-:Y:S01]  /*0320*/  SHF.R.U32.HI R2, RZ, 0x5, R2 ;  /* 0x00000005ff027819 */ /* 0x000fe20000011602 */
[----:B------:R-:W-:-:S03]  /*0330*/  UMOV UR4, 0xffffffff ;  /* 0xffffffff00047882 */ /* 0x000fc60000000000 */
[----:B------:R-:W-:-:S13]  /*0340*/  ISETP.GE.U32.AND P0, PT, R3, R2, PT ;  /* 0x000000020300720c */ /* 0x000fda0003f06070 */
[----:B0-----:R-:W0:Y:S01]  /*0350*/  @!P0 S2R R5, SR_CgaCtaId ;  /* 0x0000000000058919 */ /* 0x001e220000008800 */
[----:B------:R-:W-:-:S04]  /*0360*/  @!P0 MOV R4, 0x400 ;  /* 0x0000040000048802 */ /* 0x000fc80000000f00 */
[----:B0-----:R-:W-:Y:S01]  /*0370*/  @!P0 LEA R4, R5, R4, 0x18 ;  /* 0x0000000405048211 */ /* 0x001fe200078ec0ff */
[----:B------:R-:W-:-:S04]  /*0380*/  IMAD.MOV.U32 R5, RZ, RZ, -0x80000000 ;  /* 0x80000000ff057424 */ /* 0x000fc800078e00ff */
[----:B------:R-:W-:Y:S02]  /*0390*/  @!P0 IMAD R7, R3, 0x4, R4 ;  /* 0x0000000403078824 */ /* 0x000fe400078e0204 */
[----:B------:R-:W-:Y:S02]  /*03a0*/  IMAD.MOV.U32 R4, RZ, RZ, -0x1 ;  /* 0xffffffffff047424 */ /* 0x000fe400078e00ff */
[----:B------:R-:W-:Y:S01]  /*03b0*/  @!P0 IMAD R2, R2, 0x4, R7 ;  /* 0x0000000402028824 */ /* 0x000fe200078e0207 */
[----:B------:R0:W1:Y:S04]  /*03c0*/  @!P0 LDS R5, [R7] ;  /* 0x0000000007058984 */ /* 0x0000680000000800 */
[----:B------:R0:W2:Y:S01]  /*03d0*/  @!P0 LDS R4, [R2] ;  /* 0x0000000002048984 */ /* 0x0000a20000000800 */
[----:B------:R-:W-:Y:S05]  /*03e0*/  BRA.DIV UR4, `(.L_x_14) ;  /* 0x00000002048c7947 */ /* 0x000fea000b800000 */
[----:B01----:R-:W0:Y:S04]  /*03f0*/  SHFL.DOWN PT, R2, R5, 0x10, 0x1f ;  /* 0x0a001f0005027f89 */ /* 0x003e2800000e0000 */
[----:B--2---:R-:W1:Y:S01]  /*0400*/  SHFL.DOWN PT, R7, R4, 0x10, 0x1f ;  /* 0x0a001f0004077f89 */ /* 0x004e6200000e0000 */
[CC--:B0-----:R-:W-:Y:S02]  /*0410*/  ISETP.GT.AND P0, PT, R2.reuse, R5.reuse, PT ;  /* 0x000000050200720c */ /* 0x0c1fe40003f04270 */
        /* <DEDUP_REMOVED lines=17> */
[----:B------:R0:W1:Y:S04]  /*0530*/  SHFL.DOWN PT, R10, R11, 0x1, 0x1f ;  /* 0x08201f000b0a7f89 */ /* 0x00006800000e0000 */
[----:B------:R0:W2:Y:S02]  /*0540*/  SHFL.DOWN PT, R12, R7, 0x1, 0x1f ;  /* 0x08201f00070c7f89 */ /* 0x0000a400000e0000 */
.L_x_25:
[----:B------:R-:W-:Y:S02]  /*0550*/  ISETP.NE.AND P1, PT, R3, RZ, PT ;  /* 0x000000ff0300720c */ /* 0x000fe40003f25270 */
[----:B-1----:R-:W-:Y:S02]  /*0560*/  ISETP.GT.AND P0, PT, R10, R11, PT ;  /* 0x0000000b0a00720c */ /* 0x002fe40003f04270 */
[----:B0-----:R-:W-:Y:S02]  /*0570*/  VIMNMX R11, PT, PT, R11, R10, !PT ;  /* 0x0000000a0b0b7248 */ /* 0x001fe40007fe0100 */
[----:B--2---:R-:W-:-:S07]  /*0580*/  SEL R7, R12, R7, P0 ;  /* 0x000000070c077207 */ /* 0x004fce0000000000 */
[----:B------:R-:W0:Y:S08]  /*0590*/  @!P1 LDC.64 R2, c[0x0][0x388] ;  /* 0x0000e200ff029b82 */ /* 0x000e300000000a00 */
[----:B------:R-:W1:Y:S01]  /*05a0*/  @!P1 LDC.64 R4, c[0x0][0x390] ;  /* 0x0000e400ff049b82 */ /* 0x000e620000000a00 */
[----:B0-----:R-:W-:-:S05]  /*05b0*/  @!P1 IMAD.WIDE.U32 R2, R0, 0x4, R2 ;  /* 0x0000000400029825 */ /* 0x001fca00078e0002 */
[----:B------:R2:W-:Y:S01]  /*05c0*/  @!P1 STG.E desc[UR6][R2.64], R11 ;  /* 0x0000000b02009986 */ /* 0x0005e2000c101906 */
[----:B-1----:R-:W-:-:S05]  /*05d0*/  @!P1 IMAD.WIDE.U32 R4, R0, 0x4, R4 ;  /* 0x0000000400049825 */ /* 0x002fca00078e0004 */
[----:B------:R2:W-:Y:S02]  /*05e0*/  @!P1 STG.E desc[UR6][R4.64], R7 ;  /* 0x0000000704009986 */ /* 0x0005e4000c101906 */
.L_x_13:
[----:B------:R-:W-:Y:S05]  /*05f0*/  WARPSYNC.ALL ;  /* 0x0000000000007948 */ /* 0x000fea0003800000 */
[----:B------:R-:W-:Y:S06]  /*0600*/  BAR.SYNC.DEFER_BLOCKING 0x0 ;  /* 0x0000000000007b1d */ /* 0x000fec0000010000 */
[----:B------:R-:W-:Y:S05]  /*0610*/  EXIT ;  /* 0x000000000000794d */ /* 0x000fea0003800000 */
.L_x_14:
[----:B-1----:R-:W-:Y:S02]  /*0620*/  IMAD.MOV.U32 R14, RZ, RZ, R5 ;  /* 0x000000ffff0e7224 */ /* 0x002fe400078e0005 */
[----:B------:R-:W-:Y:S02]  /*0630*/  IMAD.MOV.U32 R15, RZ, RZ, 0x10 ;  /* 0x00000010ff0f7424 */ /* 0x000fe400078e00ff */
[----:B------:R-:W-:Y:S02]  /*0640*/  IMAD.MOV.U32 R16, RZ, RZ, 0x1f ;  /* 0x0000001fff107424 */ /* 0x000fe400078e00ff */
[----:B------:R-:W-:-:S07]  /*0650*/  IMAD.MOV.U32 R13, RZ, RZ, -0x1 ;  /* 0xffffffffff0d7424 */ /* 0x000fce00078e00ff */
[----:B0-2---:R-:W-:Y:S05]  /*0660*/  WARPSYNC.COLLECTIVE R13, `(.L_x_15) ;  /* 0x000000000d087348 */ /* 0x005fea0003c00000 */
[----:B------:R1:W3:Y:S02]  /*0670*/  SHFL.DOWN P0, R12, R14, R15, R16 ;  /* 0x0800000f0e0c7389 */ /* 0x0002e40000000010 */
[----:B0123--:R-:W-:Y:S05]  /*0680*/  ENDCOLLECTIVE ;  /* 0x000000000000791b */ /* 0x00ffea0003800000 */
.L_x_15:
[----:B------:R-:W-:Y:S02]  /*0690*/  IMAD.MOV.U32 R14, RZ, RZ, R4 ;  /* 0x000000ffff0e7224 */ /* 0x000fe400078e0004 */
[----:B------:R-:W-:-:S07]  /*06a0*/  IMAD.MOV.U32 R2, RZ, RZ, R12 ;  /* 0x000000ffff027224 */ /* 0x000fce00078e000c */
[----:B------:R-:W-:Y:S05]  /*06b0*/  WARPSYNC.COLLECTIVE R13, `(.L_x_16) ;  /* 0x000000000d087348 */ /* 0x000fea0003c00000 */
[----:B------:R0:W1:Y:S02]  /*06c0*/  SHFL.DOWN P0, R12, R14, R15, R16 ;  /* 0x0800000f0e0c7389 */ /* 0x0000640000000010 */
[----:B01----:R-:W-:Y:S05]  /*06d0*/  ENDCOLLECTIVE ;  /* 0x000000000000791b */ /* 0x003fea0003800000 */
.L_x_16:
[----:B------:R-:W-:Y:S01]  /*06e0*/  IMAD.MOV.U32 R15, RZ, RZ, 0x8 ;  /* 0x00000008ff0f7424 */ /* 0x000fe200078e00ff */
[CC--:B------:R-:W-:Y:S01]  /*06f0*/  ISETP.GT.AND P0, PT, R2.reuse, R5.reuse, PT ;  /* 0x000000050200720c */ /* 0x0c0fe20003f04270 */
[----:B------:R-:W-:Y:S01]  /*0700*/  IMAD.MOV.U32 R7, RZ, RZ, R12 ;  /* 0x000000ffff077224 */ /* 0x000fe200078e000c */
[----:B------:R-:W-:-:S04]  /*0710*/  VIMNMX R2, PT, PT, R2, R5, !PT ;  /* 0x0000000502027248 */ /* 0x000fc80007fe0100 */
[----:B------:R-:W-:Y:S01]  /*0720*/  SEL R7, R7, R4, P0 ;  /* 0x0000000407077207 */ /* 0x000fe20000000000 */
[----:B------:R-:W-:-:S07]  /*0730*/  IMAD.MOV.U32 R14, RZ, RZ, R2 ;  /* 0x000000ffff0e7224 */ /* 0x000fce00078e0002 */
[----:B------:R-:W-:Y:S05]  /*0740*/  WARPSYNC.COLLECTIVE R13, `(.L_x_17) ;  /* 0x000000000d087348 */ /* 0x000fea0003c00000 */
[----:B------:R0:W1:Y:S02]  /*0750*/  SHFL.DOWN P0, R12, R14, R15, R16 ;  /* 0x0800000f0e0c7389 */ /* 0x0000640000000010 */
[----:B01----:R-:W-:Y:S05]  /*0760*/  ENDCOLLECTIVE ;  /* 0x000000000000791b */ /* 0x003fea0003800000 */
.L_x_17:
[----:B------:R-:W-:Y:S02]  /*0770*/  IMAD.MOV.U32 R14, RZ, RZ, R7 ;  /* 0x000000ffff0e7224 */ /* 0x000fe400078e0007 */
[----:B------:R-:W-:-:S07]  /*0780*/  IMAD.MOV.U32 R9, RZ, RZ, R12 ;  /* 0x000000ffff097224 */ /* 0x000fce00078e000c */
[----:B------:R-:W-:Y:S05]  /*0790*/  WARPSYNC.COLLECTIVE R13, `(.L_x_18) ;  /* 0x000000000d087348 */ /* 0x000fea0003c00000 */
[----:B------:R0:W1:Y:S02]  /*07a0*/  SHFL.DOWN P0, R12, R14, R15, R16 ;  /* 0x0800000f0e0c7389 */ /* 0x0000640000000010 */
[----:B01----:R-:W-:Y:S05]  /*07b0*/  ENDCOLLECTIVE ;  /* 0x000000000000791b */ /* 0x003fea0003800000 */
.L_x_18:
[----:B------:R-:W-:Y:S01]  /*07c0*/  IMAD.MOV.U32 R15, RZ, RZ, 0x4 ;  /* 0x00000004ff0f7424 */ /* 0x000fe200078e00ff */
[----:B------:R-:W-:Y:S01]  /*07d0*/  ISETP.GT.AND P0, PT, R9, R2, PT ;  /* 0x000000020900720c */ /* 0x000fe20003f04270 */
[----:B------:R-:W-:Y:S01]  /*07e0*/  IMAD.MOV.U32 R6, RZ, RZ, R12 ;  /* 0x000000ffff067224 */ /* 0x000fe200078e000c */
[----:B------:R-:W-:-:S04]  /*07f0*/  VIMNMX R9, PT, PT, R2, R9, !PT ;  /* 0x0000000902097248 */ /* 0x000fc80007fe0100 */
[----:B------:R-:W-:Y:S01]  /*0800*/  SEL R6, R6, R7, P0 ;  /* 0x0000000706067207 */ /* 0x000fe20000000000 */
[----:B------:R-:W-:-:S07]  /*0810*/  IMAD.MOV.U32 R14, RZ, RZ, R9 ;  /* 0x000000ffff0e7224 */ /* 0x000fce00078e0009 */
[----:B------:R-:W-:Y:S05]  /*0820*/  WARPSYNC.COLLECTIVE R13, `(.L_x_19) ;  /* 0x000000000d087348 */ /* 0x000fea0003c00000 */
[----:B------:R0:W1:Y:S02]  /*0830*/  SHFL.DOWN P0, R12, R14, R15, R16 ;  /* 0x0800000f0e0c7389 */ /* 0x0000640000000010 */
[----:B01----:R-:W-:Y:S05]  /*0840*/  ENDCOLLECTIVE ;  /* 0x000000000000791b */ /* 0x003fea0003800000 */
.L_x_19:
[----:B------:R-:W-:Y:S02]  /*0850*/  IMAD.MOV.U32 R14, RZ, RZ, R6 ;  /* 0x000000ffff0e7224 */ /* 0x000fe400078e0006 */
[----:B------:R-:W-:-:S07]  /*0860*/  IMAD.MOV.U32 R8, RZ, RZ, R12 ;  /* 0x000000ffff087224 */ /* 0x000fce00078e000c */
[----:B------:R-:W-:Y:S05]  /*0870*/  WARPSYNC.COLLECTIVE R13, `(.L_x_20) ;  /* 0x000000000d087348 */ /* 0x000fea0003c00000 */
[----:B------:R0:W1:Y:S02]  /*0880*/  SHFL.DOWN P0, R12, R14, R15, R16 ;  /* 0x0800000f0e0c7389 */ /* 0x0000640000000010 */
[----:B01----:R-:W-:Y:S05]  /*0890*/  ENDCOLLECTIVE ;  /* 0x000000000000791b */ /* 0x003fea0003800000 */
.L_x_20:
        /* <DEDUP_REMOVED lines=9> */
.L_x_21:
[----:B------:R-:W-:Y:S02]  /*0930*/  IMAD.MOV.U32 R14, RZ, RZ, R5 ;  /* 0x000000ffff0e7224 */ /* 0x000fe400078e0005 */
[----:B------:R-:W-:-:S07]  /*0940*/  IMAD.MOV.U32 R11, RZ, RZ, R12 ;  /* 0x000000ffff0b7224 */ /* 0x000fce00078e000c */
[----:B------:R-:W-:Y:S05]  /*0950*/  WARPSYNC.COLLECTIVE R13, `(.L_x_22) ;  /* 0x000000000d087348 */ /* 0x000fea0003c00000 */
[----:B------:R0:W1:Y:S02]  /*0960*/  SHFL.DOWN P0, R12, R14, R15, R16 ;  /* 0x0800000f0e0c7389 */ /* 0x0000640000000010 */
[----:B01----:R-:W-:Y:S05]  /*0970*/  ENDCOLLECTIVE ;  /* 0x000000000000791b */ /* 0x003fea0003800000 */
.L_x_22:
        /* <DEDUP_REMOVED lines=9> */
.L_x_23:
[----:B------:R-:W-:Y:S02]  /*0a10*/  IMAD.MOV.U32 R14, RZ, RZ, R7 ;  /* 0x000000ffff0e7224 */ /* 0x000fe400078e0007 */
[----:B------:R-:W-:-:S07]  /*0a20*/  IMAD.MOV.U32 R10, RZ, RZ, R12 ;  /* 0x000000ffff0a7224 */ /* 0x000fce00078e000c */
[----:B------:R-:W-:Y:S05]  /*0a30*/  WARPSYNC.COLLECTIVE R13, `(.L_x_24) ;  /* 0x000000000d087348 */ /* 0x000fea0003c00000 */
[----:B------:R0:W1:Y:S02]  /*0a40*/  SHFL.DOWN P0, R12, R14, R15, R16 ;  /* 0x0800000f0e0c7389 */ /* 0x0000640000000010 */
[----:B01----:R-:W-:Y:S05]  /*0a50*/  ENDCOLLECTIVE ;  /* 0x000000000000791b */ /* 0x003fea0003800000 */
.L_x_24:
[----:B------:R-:W-:Y:S05]  /*0a60*/  BRA `(.L_x_25) ;  /* 0xfffffff800b87947 */ /* 0x000fea000383ffff */
.L_x_26:
        /* <DEDUP_REMOVED lines=9> */
.L_x_37:


//--------------------- .text._Z8blockMaxPiS_     --------------------------
	.section	.text._Z8blockMaxPiS_,"ax",@progbits
	.align	128
        .global         _Z8blockMaxPiS_
        .type           _Z8blockMaxPiS_,@function
        .size           _Z8blockMaxPiS_,(.L_x_38 - _Z8blockMaxPiS_)
        .other          _Z8blockMaxPiS_,@"STO_CUDA_ENTRY STV_DEFAULT"
_Z8blockMaxPiS_:
.text._Z8blockMaxPiS_:
[----:B------:R-:W0:Y:S01]  /*0000*/  LDC R1, c[0x0][0x37c] ;  /* 0x0000df00ff017b82 */ /* 0x000e220000000800 */
[----:B------:R-:W1:Y:S07]  /*0010*/  S2R R9, SR_TID.X ;  /* 0x0000000000097919 */ /* 0x000e6e0000002100 */
[----:B------:R-:W2:Y:S01]  /*0020*/  LDC.64 R4, c[0x0][0x380] ;  /* 0x0000e000ff047b82 */ /* 0x000ea20000000a00 */
[----:B------:R-:W3:Y:S01]  /*0030*/  LDCU UR5, c[0x0][0x2fc] ;  /* 0x00005f80ff0577ac */ /* 0x000ee20008000800 */
[----:B0-----:R-:W-:Y:S01]  /*0040*/  VIADD R1, R1, 0xfffffff8 ;  /* 0xfffffff801017836 */ /* 0x001fe20000000000 */
[----:B------:R-:W1:Y:S01]  /*0050*/  S2R R2, SR_CTAID.X ;  /* 0x0000000000027919 */ /* 0x000e620000002500 */
[----:B------:R-:W1:Y:S01]  /*0060*/  LDCU UR38, c[0x0][0x360] ;  /* 0x00006c00ff2677ac */ /* 0x000e620008000800 */
[----:B------:R-:W0:Y:S01]  /*0070*/  LDCU.64 UR36, c[0x0][0x358] ;  /* 0x00006b00ff2477ac */ /* 0x000e220008000a00 */
[----:B-1----:R-:W-:-:S04]  /*0080*/  IMAD R3, R2, UR38, R9 ;  /* 0x0000002602037c24 */ /* 0x002fc8000f8e0209 */
[----:B--2---:R-:W-:-:S06]  /*0090*/  IMAD.WIDE.U32 R4, R3, 0x4, R4 ;  /* 0x0000000403047825 */ /* 0x004fcc00078e0004 */
[----:B0-----:R-:W2:Y:S01]  /*00a0*/  LDG.E R4, desc[UR36][R4.64] ;  /* 0x0000002404047981 */ /* 0x001ea2000c1e1900 */
[----:B------:R-:W-:Y:S01]  /*00b0*/  LOP3.LUT P0, RZ, R9, 0x1f, RZ, 0xc0, !PT ;  /* 0x0000001f09ff7812 */ /* 0x000fe2000780c0ff */
[----:B------:R-:W0:-:S12]  /*00c0*/  LDCU UR4, c[0x0][0x2f8] ;  /* 0x00005f00ff0477ac */ /* 0x000e180008000800 */
[----:B------:R-:W1:Y:S01]  /*00d0*/  @!P0 S2R R11, SR_CgaCtaId ;  /* 0x00000000000b8919 */ /* 0x000e620000008800 */
[----:B--2---:R-:W2:Y:S02]  /*00e0*/  SHFL.DOWN PT, R3, R4, 0x10, 0x1f ;  /* 0x0a001f0004037f89 */ /* 0x004ea400000e0000 */
[----:B--2---:R-:W-:Y:S02]  /*00f0*/  VIMNMX R3, PT, PT, R4, R3, !PT ;  /* 0x0000000304037248 */ /* 0x004fe40007fe0100 */
[----:B------:R-:W-:-:S03]  /*0100*/  @!P0 MOV R4, 0x400 ;  /* 0x0000040000048802 */ /* 0x000fc60000000f00 */
[----:B------:R-:W2:Y:S01]  /*0110*/  SHFL.DOWN PT, R0, R3, 0x8, 0x1f ;  /* 0x09001f0003007f89 */ /* 0x000ea200000e0000 */
[----:B-1----:R-:W-:-:S04]  /*0120*/  @!P0 LEA R4, R11, R4, 0x18 ;  /* 0x000000040b048211 */ /* 0x002fc800078ec0ff */
[----:B------:R-:W-:Y:S02]  /*0130*/  @!P0 LEA.HI R4, R9, R4, RZ, 0x1d ;  /* 0x0000000409048211 */ /* 0x000fe400078fe8ff */
[----:B--2---:R-:W-:-:S05]  /*0140*/  VIMNMX R0, PT, PT, R3, R0, !PT ;  /* 0x0000000003007248 */ /* 0x004fca0007fe0100 */
[----:B------:R-:W1:Y:S02]  /*0150*/  SHFL.DOWN PT, R7, R0, 0x4, 0x1f ;  /* 0x08801f0000077f89 */ /* 0x000e6400000e0000 */
[----:B-1----:R-:W-:-:S05]  /*0160*/  VIMNMX R7, PT, PT, R0, R7, !PT ;  /* 0x0000000700077248 */ /* 0x002fca0007fe0100 */
[----:B------:R-:W1:Y:S02]  /*0170*/  SHFL.DOWN PT, R6, R7, 0x2, 0x1f ;  /* 0x08401f0007067f89 */ /* 0x000e6400000e0000 */
[----:B-1----:R-:W-:Y:S02]  /*0180*/  VIMNMX R8, PT, PT, R7, R6, !PT ;  /* 0x0000000607087248 */ /* 0x002fe40007fe0100 */
[----:B0-----:R-:W-:-:S03]  /*0190*/  IADD3 R6, P1, PT, R1, UR4, RZ ;  /* 0x0000000401067c10 */ /* 0x001fc6000ff3e0ff */
[----:B------:R-:W0:Y:S02]  /*01a0*/  SHFL.DOWN PT, R5, R8, 0x1, 0x1f ;  /* 0x08201f0008057f89 */ /* 0x000e2400000e0000 */
[----:B---3--:R-:W-:Y:S01]  /*01b0*/  IMAD.X R7, RZ, RZ, UR5, P1 ;  /* 0x00000005ff077e24 */ /* 0x008fe200088e06ff */
[----:B0-----:R-:W-:-:S05]  /*01c0*/  VIMNMX R3, PT, PT, R8, R5, !PT ;  /* 0x0000000508037248 */ /* 0x001fca0007fe0100 */
[----:B------:R0:W-:Y:S01]  /*01d0*/  @!P0 STS [R4], R3 ;  /* 0x0000000304008388 */ /* 0x0001e20000000800 */
[----:B------:R-:W-:Y:S01]  /*01e0*/  BAR.SYNC.DEFER_BLOCKING 0x0 ;  /* 0x0000000000007b1d */ /* 0x000fe20000010000 */
[----:B------:R-:W-:-:S13]  /*01f0*/  ISETP.GT.U32.AND P0, PT, R9, 0x1f, PT ;  /* 0x0000001f0900780c */ /* 0x000fda0003f04070 */
[----:B0-----:R-:W-:Y:S05]  /*0200*/  @P0 BRA `(.L_x_27) ;  /* 0x0000000000840947 */ /* 0x001fea0003800000 */
[----:B------:R-:W-:Y:S01]  /*0210*/  USHF.R.U32.HI UR4, URZ, 0x5, UR38 ;  /* 0x00000005ff047899 */ /* 0x000fe20008011626 */
[----:B------:R-:W-:-:S05]  /*0220*/  IMAD.MOV.U32 R13, RZ, RZ, -0x80000000 ;  /* 0x80000000ff0d7424 */ /* 0x000fca00078e00ff */
[----:B------:R-:W-:Y:S01]  /*0230*/  ISETP.GE.U32.AND P0, PT, R9, UR4, PT ;  /* 0x0000000409007c0c */ /* 0x000fe2000bf06070 */
[----:B------:R-:W-:-:S12]  /*0240*/  UMOV UR4, 0xffffffff ;  /* 0xffffffff00047882 */ /* 0x000fd80000000000 */
[----:B------:R-:W0:Y:S01]  /*0250*/  @!P0 S2R R5, SR_CgaCtaId ;  /* 0x0000000000058919 */ /* 0x000e220000008800 */
[----:B------:R-:W-:-:S04]  /*0260*/  @!P0 MOV R0, 0x400 ;  /* 0x0000040000008802 */ /* 0x000fc80000000f00 */
[----:B0-----:R-:W-:-:S05]  /*0270*/  @!P0 LEA R0, R5, R0, 0x18 ;  /* 0x0000000005008211 */ /* 0x001fca00078ec0ff */
[----:B------:R-:W-:-:S05]  /*0280*/  @!P0 IMAD R0, R9, 0x4, R0 ;  /* 0x0000000409008824 */ /* 0x000fca00078e0200 */
[----:B------:R0:W1:Y:S01]  /*0290*/  @!P0 LDS R13, [R0] ;  /* 0x00000000000d8984 */ /* 0x0000620000000800 */
[----:B------:R-:W-:Y:S05]  /*02a0*/  BRA.DIV UR4, `(.L_x_28) ;  /* 0x0000000204687947 */ /* 0x000fea000b800000 */
[----:B-1----:R-:W0:Y:S02]  /*02b0*/  SHFL.DOWN PT, R14, R13, 0x10, 0x1f ;  /* 0x0a001f000d0e7f89 */ /* 0x002e2400000e0000 */
[----:B0-----:R-:W-:-:S05]  /*02c0*/  VIMNMX R0, PT, PT, R14, R13, !PT ;  /* 0x0000000d0e007248 */ /* 0x001fca0007fe0100 */
[----:B------:R-:W0:Y:S02]  /*02d0*/  SHFL.DOWN PT, R14, R0, 0x8, 0x1f ;  /* 0x09001f00000e7f89 */ /* 0x000e2400000e0000 */
[----:B0-----:R-:W-:-:S05]  /*02e0*/  VIMNMX R4, PT, PT, R0, R14, !PT ;  /* 0x0000000e00047248 */ /* 0x001fca0007fe0100 */
[----:B------:R-:W0:Y:S02]  /*02f0*/  SHFL.DOWN PT, R14, R4, 0x4, 0x1f ;  /* 0x08801f00040e7f89 */ /* 0x000e2400000e0000 */
[----:B0-----:R-:W-:-:S05]  /*0300*/  VIMNMX R5, PT, PT, R4, R14, !PT ;  /* 0x0000000e04057248 */ /* 0x001fca0007fe0100 */
[----:B------:R-:W0:Y:S02]  /*0310*/  SHFL.DOWN PT, R14, R5, 0x2, 0x1f ;  /* 0x08401f00050e7f89 */ /* 0x000e2400000e0000 */
[----:B0-----:R-:W-:-:S05]  /*0320*/  VIMNMX R8, PT, PT, R5, R14, !PT ;  /* 0x0000000e05087248 */ /* 0x001fca0007fe0100 */
[----:B------:R0:W1:Y:S02]  /*0330*/  SHFL.DOWN PT, R14, R8, 0x1, 0x1f ;  /* 0x08201f00080e7f89 */ /* 0x00006400000e0000 */
.L_x_34:
[----:B------:R-:W-:Y:S02]  /*0340*/  ISETP.NE.AND P0, PT, R9, RZ, PT ;  /* 0x000000ff0900720c */ /* 0x000fe40003f05270 */
[----:B-1----:R-:W-:-:S11]  /*0350*/  VIMNMX R13, PT, PT, R8, R14, !PT ;  /* 0x0000000e080d7248 */ /* 0x002fd60007fe0100 */
[----:B------:R-:W-:Y:S05]  /*0360*/  @P0 BRA `(.L_x_27) ;  /* 0x00000000002c0947 */ /* 0x000fea0003800000 */
[----:B0-----:R-:W0:Y:S01]  /*0370*/  LDC.64 R8, c[0x0][0x388] ;  /* 0x0000e200ff087b82 */ /* 0x001e220000000a00 */
[----:B------:R-:W-:Y:S01]  /*0380*/  MOV R0, 0x8 ;  /* 0x0000000800007802 */ /* 0x000fe20000000f00 */
[----:B------:R1:W-:Y:S01]  /*0390*/  STL.64 [R1], R2 ;  /* 0x0000000201007387 */ /* 0x0003e20000100a00 */
[----:B------:R-:W2:Y:S05]  /*03a0*/  LDCU.64 UR4, c[0x4][URZ] ;  /* 0x01000000ff0477ac */ /* 0x000eaa0008000a00 */
[----:B------:R1:W3:Y:S01]  /*03b0*/  LDC.64 R10, c[0x4][R0] ;  /* 0x01000000000a7b82 */ /* 0x0002e20000000a00 */
[----:B--2---:R-:W-:Y:S02]  /*03c0*/  IMAD.U32 R4, RZ, RZ, UR4 ;  /* 0x00000004ff047e24 */ /* 0x004fe4000f8e00ff */
[----:B------:R-:W-:-:S02]  /*03d0*/  IMAD.U32 R5, RZ, RZ, UR5 ;  /* 0x00000005ff057e24 */ /* 0x000fc4000f8e00ff */
[----:B0-----:R-:W-:-:S05]  /*03e0*/  IMAD.WIDE.U32 R8, R2, 0x4, R8 ;  /* 0x0000000402087825 */ /* 0x001fca00078e0008 */
[----:B------:R1:W-:Y:S02]  /*03f0*/  STG.E desc[UR36][R8.64], R13 ;  /* 0x0000000d08007986 */ /* 0x0003e4000c101924 */
[----:B------:R-:W-:-:S07]  /*0400*/  LEPC R20, `(.L_x_27) ;  /* 0x000000001014794e */ /* 0x000fce0000000000 */
[----:B-1-3--:R-:W-:Y:S05]  /*0410*/  CALL.ABS.NOINC R10 ;  /* 0x000000000a007343 */ /* 0x00afea0003c00000 */
.L_x_27:
[----:B------:R-:W-:Y:S05]  /*0420*/  WARPSYNC.ALL ;  /* 0x0000000000007948 */ /* 0x000fea0003800000 */
[----:B------:R-:W-:Y:S06]  /*0430*/  BAR.SYNC.DEFER_BLOCKING 0x0 ;  /* 0x0000000000007b1d */ /* 0x000fec0000010000 */
[----:B------:R-:W-:Y:S05]  /*0440*/  EXIT ;  /* 0x000000000000794d */ /* 0x000fea0003800000 */
.L_x_28:
[----:B------:R-:W-:Y:S02]  /*0450*/  IMAD.MOV.U32 R12, RZ, RZ, 0x10 ;  /* 0x00000010ff0c7424 */ /* 0x000fe400078e00ff */
[----:B------:R-:W-:Y:S02]  /*0460*/  IMAD.MOV.U32 R11, RZ, RZ, 0x1f ;  /* 0x0000001fff0b7424 */ /* 0x000fe400078e00ff */
[----:B------:R-:W-:-:S07]  /*0470*/  IMAD.MOV.U32 R15, RZ, RZ, -0x1 ;  /* 0xffffffffff0f7424 */ /* 0x000fce00078e00ff */
[----:B01----:R-:W-:Y:S05]  /*0480*/  WARPSYNC.COLLECTIVE R15, `(.L_x_29) ;  /* 0x000000000f087348 */ /* 0x003fea0003c00000 */
[----:B-1----:R1:W2:Y:S02]  /*0490*/  SHFL.DOWN P6, R14, R13, R12, R11 ;  /* 0x0800000c0d0e7389 */ /* 0x0022a400000c000b */
[----:B012---:R-:W-:Y:S05]  /*04a0*/  ENDCOLLECTIVE ;  /* 0x000000000000791b */ /* 0x007fea0003800000 */
.L_x_29:
[----:B------:R-:W-:Y:S01]  /*04b0*/  IMAD.MOV.U32 R12, RZ, RZ, 0x8 ;  /* 0x00000008ff0c7424 */ /* 0x000fe200078e00ff */
[----:B------:R-:W-:-:S05]  /*04c0*/  VIMNMX R0, PT, PT, R14, R13, !PT ;  /* 0x0000000d0e007248 */ /* 0x000fca0007fe0100 */
[----:B------:R-:W-:-:S07]  /*04d0*/  IMAD.MOV.U32 R13, RZ, RZ, R0 ;  /* 0x000000ffff0d7224 */ /* 0x000fce00078e0000 */
[----:B------:R-:W-:Y:S05]  /*04e0*/  WARPSYNC.COLLECTIVE R15, `(.L_x_30) ;  /* 0x000000000f087348 */ /* 0x000fea0003c00000 */
[----:B------:R0:W1:Y:S02]  /*04f0*/  SHFL.DOWN P6, R14, R13, R12, R11 ;  /* 0x0800000c0d0e7389 */ /* 0x00006400000c000b */
[----:B01----:R-:W-:Y:S05]  /*0500*/  ENDCOLLECTIVE ;  /* 0x000000000000791b */ /* 0x003fea0003800000 */
.L_x_30:
[----:B------:R-:W-:Y:S01]  /*0510*/  IMAD.MOV.U32 R12, RZ, RZ, 0x4 ;  /* 0x00000004ff0c7424 */ /* 0x000fe200078e00ff */
[----:B------:R-:W-:-:S05]  /*0520*/  VIMNMX R4, PT, PT, R0, R14, !PT ;  /* 0x0000000e00047248 */ /* 0x000fca0007fe0100 */
[----:B------:R-:W-:-:S07]  /*0530*/  IMAD.MOV.U32 R13, RZ, RZ, R4 ;  /* 0x000000ffff0d7224 */ /* 0x000fce00078e0004 */
[----:B------:R-:W-:Y:S05]  /*0540*/  WARPSYNC.COLLECTIVE R15, `(.L_x_31) ;  /* 0x000000000f087348 */ /* 0x000fea0003c00000 */
[----:B------:R0:W1:Y:S02]  /*0550*/  SHFL.DOWN P6, R14, R13, R12, R11 ;  /* 0x0800000c0d0e7389 */ /* 0x00006400000c000b */
[----:B01----:R-:W-:Y:S05]  /*0560*/  ENDCOLLECTIVE ;  /* 0x000000000000791b */ /* 0x003fea0003800000 */
.L_x_31:
[----:B------:R-:W-:Y:S01]  /*0570*/  IMAD.MOV.U32 R12, RZ, RZ, 0x2 ;  /* 0x00000002ff0c7424 */ /* 0x000fe200078e00ff */
[----:B------:R-:W-:-:S05]  /*0580*/  VIMNMX R5, PT, PT, R4, R14, !PT ;  /* 0x0000000e04057248 */ /* 0x000fca0007fe0100 */
[----:B------:R-:W-:-:S07]  /*0590*/  IMAD.MOV.U32 R13, RZ, RZ, R5 ;  /* 0x000000ffff0d7224 */ /* 0x000fce00078e0005 */
[----:B------:R-:W-:Y:S05]  /*05a0*/  WARPSYNC.COLLECTIVE R15, `(.L_x_32) ;  /* 0x000000000f087348 */ /* 0x000fea0003c00000 */
[----:B------:R0:W1:Y:S02]  /*05b0*/  SHFL.DOWN P6, R14, R13, R12, R11 ;  /* 0x0800000c0d0e7389 */ /* 0x00006400000c000b */
[----:B01----:R-:W-:Y:S05]  /*05c0*/  ENDCOLLECTIVE ;  /* 0x000000000000791b */ /* 0x003fea0003800000 */
.L_x_32:
[----:B------:R-:W-:Y:S01]  /*05d0*/  IMAD.MOV.U32 R12, RZ, RZ, 0x1 ;  /* 0x00000001ff0c7424 */ /* 0x000fe200078e00ff */
[----:B------:R-:W-:-:S05]  /*05e0*/  VIMNMX R8, PT, PT, R5, R14, !PT ;  /* 0x0000000e05087248 */ /* 0x000fca0007fe0100 */
[----:B------:R-:W-:-:S07]  /*05f0*/  IMAD.MOV.U32 R13, RZ, RZ, R8 ;  /* 0x000000ffff0d7224 */ /* 0x000fce00078e0008 */
[----:B------:R-:W-:Y:S05]  /*0600*/  WARPSYNC.COLLECTIVE R15, `(.L_x_33) ;  /* 0x000000000f087348 */ /* 0x000fea0003c00000 */
[----:B------:R0:W1:Y:S02]  /*0610*/  SHFL.DOWN P6, R14, R13, R12, R11 ;  /* 0x0800000c0d0e7389 */ /* 0x00006400000c000b */
[----:B01----:R-:W-:Y:S05]  /*0620*/  ENDCOLLECTIVE ;  /* 0x000000000000791b */ /* 0x003fea0003800000 */
.L_x_33:
[----:B------:R-:W-:Y:S05]  /*0630*/  BRA `(.L_x_34) ;  /* 0xfffffffc00407947 */ /* 0x000fea000383ffff */
.L_x_35:
        /* <DEDUP_REMOVED lines=12> */
.L_x_38:


//--------------------- .nv.global.init           --------------------------
	.section	.nv.global.init,"aw",@progbits
.nv.global.init:
	.type		$str,@object
	.size		$str,(.L_0 - $str)
$str:
        /*0000*/ 	.byte	0x62, 0x6c, 0x6f, 0x63, 0x6b, 0x49, 0x64, 0x78, 0x2e, 0x78, 0x20, 0x3d, 0x20, 0x25, 0x64, 0x20
        /*0010*/ 	.byte	0x2c, 0x6d, 0x61, 0x78, 0x20, 0x3d, 0x20, 0x25, 0x64, 0x0a, 0x00
.L_0:


//--------------------- .nv.shared._Z17blockMaxArgMax_buPiS_S_ --------------------------
	.section	.nv.shared._Z17blockMaxArgMax_buPiS_S_,"aw",@nobits
	.sectionflags	@""
	.align	16
	.zero		1024


//--------------------- .nv.shared.reserved.0     --------------------------
	.section	.nv.shared.reserved.0,"aw",@nobits
	.weak		__nv_reservedSMEM_offset_0_alias
	.size		__nv_reservedSMEM_offset_0_alias, 0, 64
	.other		__nv_reservedSMEM_offset_0_alias,@"STO_CUDA_RESERVED_SHARED STV_DEFAULT"
__nv_reservedSMEM_offset_0_alias:
	.zero		0
	.zero		64


//--------------------- .nv.shared._Z14blockMaxArgMaxPiS_S_ --------------------------
	.section	.nv.shared._Z14blockMaxArgMaxPiS_S_,"aw",@nobits
	.sectionflags	@""
	.align	16
	.zero		1024


//--------------------- .nv.shared._Z8blockMaxPiS_ --------------------------
	.section	.nv.shared._Z8blockMaxPiS_,"aw",@nobits
	.sectionflags	@""
	.align	16
	.zero		1024


//--------------------- .nv.constant0._Z17blockMaxArgMax_buPiS_S_ --------------------------
	.section	.nv.constant0._Z17blockMaxArgMax_buPiS_S_,"a",@progbits
	.sectionflags	@""
	.align	4
.nv.constant0._Z17blockMaxArgMax_buPiS_S_:
	.zero		920


//--------------------- .nv.constant0._Z14blockMaxArgMaxPiS_S_ --------------------------
	.section	.nv.constant0._Z14blockMaxArgMaxPiS_S_,"a",@progbits
	.sectionflags	@""
	.align	4
.nv.constant0._Z14blockMaxArgMaxPiS_S_:
	.zero		920


//--------------------- .nv.constant0._Z8blockMaxPiS_ --------------------------
	.section	.nv.constant0._Z8blockMaxPiS_,"a",@progbits
	.sectionflags	@""
	.align	4
.nv.constant0._Z8blockMaxPiS_:
	.zero		912


//--------------------- SYMBOLS --------------------------

	.type		.nv.reservedSmem.offset0,@object
	.size		.nv.reservedSmem.offset0,0x4
	.type		.nv.reservedSmem.cap,@object
	.size		.nv.reservedSmem.cap,0x4
	.type		vprintf,@function
